//
// Generated by NVIDIA NVVM Compiler
//
// Compiler Build ID: CL-36424714
// Cuda compilation tools, release 13.0, V13.0.88
// Based on NVVM 20.0.0
//

.version 9.0
.target sm_100
.address_size 64

	// .globl	sum_kernel
.extern .func __assertfail
(
	.param .b64 __assertfail_param_0,
	.param .b64 __assertfail_param_1,
	.param .b32 __assertfail_param_2,
	.param .b64 __assertfail_param_3,
	.param .b64 __assertfail_param_4
)
;
.global .align 1 .b8 __unnamed_1[28] = {102, 108, 111, 97, 116, 32, 95, 115, 117, 109, 114, 111, 119, 40, 102, 108, 111, 97, 116, 32, 42, 44, 32, 105, 110, 116, 41};
.global .align 1 .b8 __unnamed_2[50] = {118, 111, 105, 100, 32, 115, 117, 109, 95, 107, 101, 114, 110, 101, 108, 95, 102, 108, 111, 97, 116, 40, 102, 108, 111, 97, 116, 32, 42, 44, 32, 102, 108, 111, 97, 116, 32, 42, 44, 32, 105, 110, 116, 44, 32, 105, 110, 116, 41};
.global .align 1 .b8 __unnamed_3[41] = {102, 108, 111, 97, 116, 32, 95, 115, 117, 109, 114, 111, 119, 95, 98, 102, 49, 54, 40, 95, 95, 110, 118, 95, 98, 102, 108, 111, 97, 116, 49, 54, 32, 42, 44, 32, 105, 110, 116, 41};
.global .align 1 .b8 __unnamed_4[65] = {118, 111, 105, 100, 32, 115, 117, 109, 95, 107, 101, 114, 110, 101, 108, 95, 98, 102, 49, 54, 40, 95, 95, 110, 118, 95, 98, 102, 108, 111, 97, 116, 49, 54, 32, 42, 44, 32, 95, 95, 110, 118, 95, 98, 102, 108, 111, 97, 116, 49, 54, 32, 42, 44, 32, 105, 110, 116, 44, 32, 105, 110, 116, 41};
.global .align 1 .b8 $str[11] = {78, 32, 37, 32, 52, 32, 61, 61, 32, 48};
.global .align 1 .b8 $str$1[27] = {47, 116, 109, 112, 47, 115, 97, 115, 115, 95, 99, 117, 95, 55, 54, 117, 50, 101, 122, 116, 100, 47, 107, 46, 99, 117};
.extern .shared .align 16 .b8 buffer[];
.global .align 1 .b8 $str$2[54] = {110, 117, 109, 95, 119, 97, 114, 112, 115, 32, 62, 32, 48, 32, 38, 38, 32, 40, 40, 110, 117, 109, 95, 119, 97, 114, 112, 115, 32, 38, 32, 40, 110, 117, 109, 95, 119, 97, 114, 112, 115, 32, 45, 32, 49, 41, 41, 32, 61, 61, 32, 48, 41};
.global .align 1 .b8 $str$3[11] = {78, 32, 37, 32, 56, 32, 61, 61, 32, 48};

.visible .entry sum_kernel(
	.param .u64 .ptr .align 1 sum_kernel_param_0,
	.param .u64 .ptr .align 1 sum_kernel_param_1,
	.param .u32 sum_kernel_param_2,
	.param .u32 sum_kernel_param_3,
	.param .u8 sum_kernel_param_4
)
{
	.reg .pred 	%p<44>;
	.reg .b16 	%rs<26>;
	.reg .b32 	%r<106>;
	.reg .b32 	%f<107>;
	.reg .b64 	%rd<50>;

	ld.param.u64 	%rd6, [sum_kernel_param_0];
	ld.param.u64 	%rd7, [sum_kernel_param_1];
	ld.param.u32 	%r27, [sum_kernel_param_3];
	ld.param.s8 	%rs1, [sum_kernel_param_4];
	cvta.to.global.u64 	%rd1, %rd7;
	setp.eq.s16 	%p1, %rs1, 0;
	@%p1 bra 	$L__BB0_23;
	mov.u32 	%r28, %ctaid.x;
	mul.lo.s32 	%r29, %r27, %r28;
	cvt.s64.s32 	%rd2, %r29;
	mov.u32 	%r1, %ntid.x;
	shr.u32 	%r30, %r1, 5;
	setp.gt.u32 	%p2, %r1, 31;
	add.s32 	%r31, %r30, -1;
	and.b32  	%r32, %r30, %r31;
	setp.eq.s32 	%p3, %r32, 0;
	and.pred  	%p4, %p2, %p3;
	@%p4 bra 	$L__BB0_3;
	mov.u64 	%rd8, $str$2;
	cvta.global.u64 	%rd9, %rd8;
	mov.u64 	%rd10, $str$1;
	cvta.global.u64 	%rd11, %rd10;
	mov.u64 	%rd12, __unnamed_2;
	cvta.global.u64 	%rd13, %rd12;
	{ // callseq 0, 0
	.param .b64 param0;
	st.param.b64 	[param0], %rd9;
	.param .b64 param1;
	st.param.b64 	[param1], %rd11;
	.param .b32 param2;
	st.param.b32 	[param2], 66;
	.param .b64 param3;
	st.param.b64 	[param3], %rd13;
	.param .b64 param4;
	st.param.b64 	[param4], 1;
	call.uni 
	__assertfail, 
	(
	param0, 
	param1, 
	param2, 
	param3, 
	param4
	);
	} // callseq 0
$L__BB0_3:
	mov.u32 	%r3, %tid.x;
	and.b32  	%r4, %r3, 31;
	and.b32  	%r33, %r27, 3;
	setp.eq.s32 	%p5, %r33, 0;
	@%p5 bra 	$L__BB0_5;
	mov.u64 	%rd14, $str;
	cvta.global.u64 	%rd15, %rd14;
	mov.u64 	%rd16, $str$1;
	cvta.global.u64 	%rd17, %rd16;
	mov.u64 	%rd18, __unnamed_1;
	cvta.global.u64 	%rd19, %rd18;
	{ // callseq 1, 0
	.param .b64 param0;
	st.param.b64 	[param0], %rd15;
	.param .b64 param1;
	st.param.b64 	[param1], %rd17;
	.param .b32 param2;
	st.param.b32 	[param2], 13;
	.param .b64 param3;
	st.param.b64 	[param3], %rd19;
	.param .b64 param4;
	st.param.b64 	[param4], 1;
	call.uni 
	__assertfail, 
	(
	param0, 
	param1, 
	param2, 
	param3, 
	param4
	);
	} // callseq 1
$L__BB0_5:
	shl.b64 	%rd20, %rd2, 2;
	add.s64 	%rd3, %rd6, %rd20;
	shl.b32 	%r102, %r3, 2;
	setp.ge.s32 	%p6, %r102, %r27;
	mov.f32 	%f96, 0f00000000;
	@%p6 bra 	$L__BB0_8;
	shl.b32 	%r6, %r1, 2;
	mov.f32 	%f96, 0f00000000;
	mov.u32 	%r100, %r102;
$L__BB0_7:
	mul.wide.s32 	%rd22, %r100, 4;
	add.s64 	%rd21, %rd3, %rd22;
	// begin inline asm
	ld.global.nc.v4.s32 {%r34,%r35,%r36,%r37}, [%rd21];
	// end inline asm
	mov.b32 	%f25, %r34;
	add.f32 	%f26, %f96, %f25;
	mov.b32 	%f27, %r35;
	add.f32 	%f28, %f26, %f27;
	mov.b32 	%f29, %r36;
	add.f32 	%f30, %f28, %f29;
	mov.b32 	%f31, %r37;
	add.f32 	%f96, %f30, %f31;
	add.s32 	%r100, %r100, %r6;
	setp.lt.s32 	%p7, %r100, %r27;
	@%p7 bra 	$L__BB0_7;
$L__BB0_8:
	mov.b32 	%r38, %f96;
	shfl.sync.bfly.b32	%r39|%p8, %r38, 1, 31, -1;
	mov.b32 	%f32, %r39;
	add.f32 	%f33, %f96, %f32;
	mov.b32 	%r40, %f33;
	shfl.sync.bfly.b32	%r41|%p9, %r40, 2, 31, -1;
	mov.b32 	%f34, %r41;
	add.f32 	%f35, %f33, %f34;
	mov.b32 	%r42, %f35;
	shfl.sync.bfly.b32	%r43|%p10, %r42, 4, 31, -1;
	mov.b32 	%f36, %r43;
	add.f32 	%f37, %f35, %f36;
	mov.b32 	%r44, %f37;
	shfl.sync.bfly.b32	%r45|%p11, %r44, 8, 31, -1;
	mov.b32 	%f38, %r45;
	add.f32 	%f39, %f37, %f38;
	mov.b32 	%r46, %f39;
	shfl.sync.bfly.b32	%r47|%p12, %r46, 16, 31, -1;
	mov.b32 	%f40, %r47;
	add.f32 	%f100, %f39, %f40;
	setp.lt.u32 	%p13, %r1, 33;
	@%p13 bra 	$L__BB0_20;
	setp.ne.s32 	%p14, %r4, 0;
	@%p14 bra 	$L__BB0_11;
	shr.u32 	%r48, %r3, 3;
	and.b32  	%r49, %r48, 124;
	mov.u32 	%r50, buffer;
	add.s32 	%r51, %r50, %r49;
	st.shared.f32 	[%r51], %f100;
$L__BB0_11:
	bar.sync 	0;
	setp.gt.u32 	%p15, %r3, 31;
	@%p15 bra 	$L__BB0_19;
	setp.ge.u32 	%p16, %r4, %r30;
	mov.f32 	%f99, 0f00000000;
	@%p16 bra 	$L__BB0_14;
	shl.b32 	%r52, %r4, 2;
	mov.u32 	%r53, buffer;
	add.s32 	%r54, %r53, %r52;
	ld.shared.f32 	%f99, [%r54];
$L__BB0_14:
	setp.lt.u32 	%p17, %r1, 64;
	@%p17 bra 	$L__BB0_17;
	mov.b32 	%r101, 1;
$L__BB0_16:
	mov.b32 	%r56, %f99;
	shfl.sync.bfly.b32	%r57|%p18, %r56, %r101, 31, -1;
	mov.b32 	%f42, %r57;
	add.f32 	%f99, %f99, %f42;
	shl.b32 	%r101, %r101, 1;
	setp.lt.u32 	%p19, %r101, %r30;
	@%p19 bra 	$L__BB0_16;
$L__BB0_17:
	setp.ne.s32 	%p20, %r4, 0;
	@%p20 bra 	$L__BB0_19;
	st.shared.f32 	[buffer], %f99;
$L__BB0_19:
	bar.sync 	0;
	ld.shared.f32 	%f100, [buffer];
$L__BB0_20:
	setp.ge.s32 	%p21, %r102, %r27;
	@%p21 bra 	$L__BB0_45;
	shl.b32 	%r11, %r1, 2;
$L__BB0_22:
	cvt.s64.s32 	%rd24, %r102;
	mul.wide.s32 	%rd25, %r102, 4;
	add.s64 	%rd23, %rd3, %rd25;
	// begin inline asm
	ld.global.nc.v4.s32 {%r58,%r59,%r60,%r61}, [%rd23];
	// end inline asm
	mov.b32 	%f43, %r58;
	add.f32 	%f44, %f100, %f43;
	mov.b32 	%f45, %r59;
	add.f32 	%f46, %f100, %f45;
	mov.b32 	%f47, %r60;
	add.f32 	%f48, %f100, %f47;
	mov.b32 	%f49, %r61;
	add.f32 	%f50, %f100, %f49;
	add.s64 	%rd26, %rd24, %rd2;
	shl.b64 	%rd27, %rd26, 2;
	add.s64 	%rd28, %rd1, %rd27;
	st.global.v4.f32 	[%rd28], {%f44, %f46, %f48, %f50};
	add.s32 	%r102, %r102, %r11;
	setp.lt.s32 	%p22, %r102, %r27;
	@%p22 bra 	$L__BB0_22;
	bra.uni 	$L__BB0_45;
$L__BB0_23:
	mov.u32 	%r62, %ctaid.x;
	mul.lo.s32 	%r63, %r27, %r62;
	cvt.s64.s32 	%rd4, %r63;
	mov.u32 	%r14, %ntid.x;
	shr.u32 	%r64, %r14, 5;
	setp.gt.u32 	%p23, %r14, 31;
	add.s32 	%r65, %r64, -1;
	and.b32  	%r66, %r64, %r65;
	setp.eq.s32 	%p24, %r66, 0;
	and.pred  	%p25, %p23, %p24;
	@%p25 bra 	$L__BB0_25;
	mov.u64 	%rd29, $str$2;
	cvta.global.u64 	%rd30, %rd29;
	mov.u64 	%rd31, $str$1;
	cvta.global.u64 	%rd32, %rd31;
	mov.u64 	%rd33, __unnamed_4;
	cvta.global.u64 	%rd34, %rd33;
	{ // callseq 2, 0
	.param .b64 param0;
	st.param.b64 	[param0], %rd30;
	.param .b64 param1;
	st.param.b64 	[param1], %rd32;
	.param .b32 param2;
	st.param.b32 	[param2], 141;
	.param .b64 param3;
	st.param.b64 	[param3], %rd34;
	.param .b64 param4;
	st.param.b64 	[param4], 1;
	call.uni 
	__assertfail, 
	(
	param0, 
	param1, 
	param2, 
	param3, 
	param4
	);
	} // callseq 2
$L__BB0_25:
	mov.u32 	%r16, %tid.x;
	and.b32  	%r17, %r16, 31;
	and.b32  	%r67, %r27, 7;
	setp.eq.s32 	%p26, %r67, 0;
	@%p26 bra 	$L__BB0_27;
	mov.u64 	%rd35, $str$3;
	cvta.global.u64 	%rd36, %rd35;
	mov.u64 	%rd37, $str$1;
	cvta.global.u64 	%rd38, %rd37;
	mov.u64 	%rd39, __unnamed_3;
	cvta.global.u64 	%rd40, %rd39;
	{ // callseq 3, 0
	.param .b64 param0;
	st.param.b64 	[param0], %rd36;
	.param .b64 param1;
	st.param.b64 	[param1], %rd38;
	.param .b32 param2;
	st.param.b32 	[param2], 88;
	.param .b64 param3;
	st.param.b64 	[param3], %rd40;
	.param .b64 param4;
	st.param.b64 	[param4], 1;
	call.uni 
	__assertfail, 
	(
	param0, 
	param1, 
	param2, 
	param3, 
	param4
	);
	} // callseq 3
$L__BB0_27:
	shl.b64 	%rd41, %rd4, 1;
	add.s64 	%rd5, %rd6, %rd41;
	shl.b32 	%r105, %r16, 3;
	setp.ge.s32 	%p27, %r105, %r27;
	mov.f32 	%f102, 0f00000000;
	@%p27 bra 	$L__BB0_30;
	shl.b32 	%r19, %r14, 3;
	mov.f32 	%f102, 0f00000000;
	mov.u32 	%r103, %r105;
$L__BB0_29:
	mul.wide.s32 	%rd43, %r103, 2;
	add.s64 	%rd42, %rd5, %rd43;
	// begin inline asm
	ld.global.nc.v4.s32 {%r68,%r69,%r70,%r71}, [%rd42];
	// end inline asm
	mov.b32 	{%rs2, %rs3}, %r68;
	// begin inline asm
	{ cvt.f32.bf16 %f53, %rs2;}

	// end inline asm
	add.f32 	%f61, %f102, %f53;
	// begin inline asm
	{ cvt.f32.bf16 %f54, %rs3;}

	// end inline asm
	add.f32 	%f62, %f61, %f54;
	mov.b32 	{%rs4, %rs5}, %r69;
	// begin inline asm
	{ cvt.f32.bf16 %f55, %rs4;}

	// end inline asm
	add.f32 	%f63, %f62, %f55;
	// begin inline asm
	{ cvt.f32.bf16 %f56, %rs5;}

	// end inline asm
	add.f32 	%f64, %f63, %f56;
	mov.b32 	{%rs6, %rs7}, %r70;
	// begin inline asm
	{ cvt.f32.bf16 %f57, %rs6;}

	// end inline asm
	add.f32 	%f65, %f64, %f57;
	// begin inline asm
	{ cvt.f32.bf16 %f58, %rs7;}

	// end inline asm
	add.f32 	%f66, %f65, %f58;
	mov.b32 	{%rs8, %rs9}, %r71;
	// begin inline asm
	{ cvt.f32.bf16 %f59, %rs8;}

	// end inline asm
	add.f32 	%f67, %f66, %f59;
	// begin inline asm
	{ cvt.f32.bf16 %f60, %rs9;}

	// end inline asm
	add.f32 	%f102, %f67, %f60;
	add.s32 	%r103, %r103, %r19;
	setp.lt.s32 	%p28, %r103, %r27;
	@%p28 bra 	$L__BB0_29;
$L__BB0_30:
	mov.b32 	%r72, %f102;
	shfl.sync.bfly.b32	%r73|%p29, %r72, 1, 31, -1;
	mov.b32 	%f68, %r73;
	add.f32 	%f69, %f102, %f68;
	mov.b32 	%r74, %f69;
	shfl.sync.bfly.b32	%r75|%p30, %r74, 2, 31, -1;
	mov.b32 	%f70, %r75;
	add.f32 	%f71, %f69, %f70;
	mov.b32 	%r76, %f71;
	shfl.sync.bfly.b32	%r77|%p31, %r76, 4, 31, -1;
	mov.b32 	%f72, %r77;
	add.f32 	%f73, %f71, %f72;
	mov.b32 	%r78, %f73;
	shfl.sync.bfly.b32	%r79|%p32, %r78, 8, 31, -1;
	mov.b32 	%f74, %r79;
	add.f32 	%f75, %f73, %f74;
	mov.b32 	%r80, %f75;
	shfl.sync.bfly.b32	%r81|%p33, %r80, 16, 31, -1;
	mov.b32 	%f76, %r81;
	add.f32 	%f106, %f75, %f76;
	setp.lt.u32 	%p34, %r14, 33;
	@%p34 bra 	$L__BB0_42;
	setp.ne.s32 	%p35, %r17, 0;
	@%p35 bra 	$L__BB0_33;
	shr.u32 	%r82, %r16, 3;
	and.b32  	%r83, %r82, 124;
	mov.u32 	%r84, buffer;
	add.s32 	%r85, %r84, %r83;
	st.shared.f32 	[%r85], %f106;
$L__BB0_33:
	bar.sync 	0;
	setp.gt.u32 	%p36, %r16, 31;
	@%p36 bra 	$L__BB0_41;
	setp.ge.u32 	%p37, %r17, %r64;
	mov.f32 	%f105, 0f00000000;
	@%p37 bra 	$L__BB0_36;
	shl.b32 	%r86, %r17, 2;
	mov.u32 	%r87, buffer;
	add.s32 	%r88, %r87, %r86;
	ld.shared.f32 	%f105, [%r88];
$L__BB0_36:
	setp.lt.u32 	%p38, %r14, 64;
	@%p38 bra 	$L__BB0_39;
	mov.b32 	%r104, 1;
$L__BB0_38:
	mov.b32 	%r90, %f105;
	shfl.sync.bfly.b32	%r91|%p39, %r90, %r104, 31, -1;
	mov.b32 	%f78, %r91;
	add.f32 	%f105, %f105, %f78;
	shl.b32 	%r104, %r104, 1;
	setp.lt.u32 	%p40, %r104, %r64;
	@%p40 bra 	$L__BB0_38;
$L__BB0_39:
	setp.ne.s32 	%p41, %r17, 0;
	@%p41 bra 	$L__BB0_41;
	st.shared.f32 	[buffer], %f105;
$L__BB0_41:
	bar.sync 	0;
	ld.shared.f32 	%f106, [buffer];
$L__BB0_42:
	setp.ge.s32 	%p42, %r105, %r27;
	@%p42 bra 	$L__BB0_45;
	shl.b32 	%r24, %r14, 3;
$L__BB0_44:
	cvt.s64.s32 	%rd45, %r105;
	mul.wide.s32 	%rd46, %r105, 2;
	add.s64 	%rd44, %rd5, %rd46;
	// begin inline asm
	ld.global.nc.v4.s32 {%r92,%r93,%r94,%r95}, [%rd44];
	// end inline asm
	mov.b32 	{%rs10, %rs12}, %r92;
	// begin inline asm
	{ cvt.f32.bf16 %f79, %rs10;}

	// end inline asm
	add.f32 	%f80, %f106, %f79;
	// begin inline asm
	{  cvt.rn.bf16.f32 %rs11, %f80;}

	// end inline asm
	// begin inline asm
	{ cvt.f32.bf16 %f81, %rs12;}

	// end inline asm
	add.f32 	%f82, %f106, %f81;
	// begin inline asm
	{  cvt.rn.bf16.f32 %rs13, %f82;}

	// end inline asm
	mov.b32 	{%rs14, %rs16}, %r93;
	// begin inline asm
	{ cvt.f32.bf16 %f83, %rs14;}

	// end inline asm
	add.f32 	%f84, %f106, %f83;
	// begin inline asm
	{  cvt.rn.bf16.f32 %rs15, %f84;}

	// end inline asm
	// begin inline asm
	{ cvt.f32.bf16 %f85, %rs16;}

	// end inline asm
	add.f32 	%f86, %f106, %f85;
	// begin inline asm
	{  cvt.rn.bf16.f32 %rs17, %f86;}

	// end inline asm
	mov.b32 	{%rs18, %rs20}, %r94;
	// begin inline asm
	{ cvt.f32.bf16 %f87, %rs18;}

	// end inline asm
	add.f32 	%f88, %f106, %f87;
	// begin inline asm
	{  cvt.rn.bf16.f32 %rs19, %f88;}

	// end inline asm
	// begin inline asm
	{ cvt.f32.bf16 %f89, %rs20;}

	// end inline asm
	add.f32 	%f90, %f106, %f89;
	// begin inline asm
	{  cvt.rn.bf16.f32 %rs21, %f90;}

	// end inline asm
	mov.b32 	{%rs22, %rs24}, %r95;
	// begin inline asm
	{ cvt.f32.bf16 %f91, %rs22;}

	// end inline asm
	add.f32 	%f92, %f106, %f91;
	// begin inline asm
	{  cvt.rn.bf16.f32 %rs23, %f92;}

	// end inline asm
	// begin inline asm
	{ cvt.f32.bf16 %f93, %rs24;}

	// end inline asm
	add.f32 	%f94, %f106, %f93;
	// begin inline asm
	{  cvt.rn.bf16.f32 %rs25, %f94;}

	// end inline asm
	add.s64 	%rd47, %rd45, %rd4;
	shl.b64 	%rd48, %rd47, 1;
	add.s64 	%rd49, %rd1, %rd48;
	mov.b32 	%r96, {%rs23, %rs25};
	mov.b32 	%r97, {%rs19, %rs21};
	mov.b32 	%r98, {%rs15, %rs17};
	mov.b32 	%r99, {%rs11, %rs13};
	st.global.v4.u32 	[%rd49], {%r99, %r98, %r97, %r96};
	add.s32 	%r105, %r105, %r24;
	setp.lt.s32 	%p43, %r105, %r27;
	@%p43 bra 	$L__BB0_44;
$L__BB0_45:
	ret;

}


// ===== COMPILED SASS (sm_100) =====

	.target	sm_100

	.elftype	@"ET_EXEC"


//--------------------- .note.nv.tkinfo           --------------------------
	.section	.note.nv.tkinfo,"",@"SHT_NOTE"
	.sectionflags	@"SHF_NOTE_NV_TKINFO"
	.tkinfo
        /*0018*/ 	.word	0x00000002
        /*0030*/ 	.string	""
        /*0030*/ 	.string	"ptxas"
        /*0030*/ 	.string	"Cuda compilation tools, release 13.0, V13.0.88"
        /*0030*/ 	.string	"Build cuda_13.0.r13.0/compiler.36424714_0"
        /*0030*/ 	.string	"-arch sm_100 -m 64 "



//--------------------- .note.nv.cuinfo           --------------------------
	.section	.note.nv.cuinfo,"",@"SHT_NOTE"
	.sectionflags	@"SHF_NOTE_NV_CUINFO"
        /*0018*/ 	.short	0x0002
        /*001a*/ 	.short	0x0064
        /*001c*/ 	.short	0x0082
	.zero		2


//--------------------- .nv.info                  --------------------------
	.section	.nv.info,"",@"SHT_CUDA_INFO"
	.align	4


	//----- nvinfo : EIATTR_REGCOUNT
	.align		4
        /*0000*/ 	.byte	0x04, 0x2f
        /*0002*/ 	.short	(.L_9 - .L_8)
	.align		4
.L_8:
        /*0004*/ 	.word	index@(sum_kernel)
        /*0008*/ 	.word	0x0000001a


	//----- nvinfo : EIATTR_FRAME_SIZE
	.align		4
.L_9:
        /*000c*/ 	.byte	0x04, 0x11
        /*000e*/ 	.short	(.L_11 - .L_10)
	.align		4
.L_10:
        /*0010*/ 	.word	index@(sum_kernel)
        /*0014*/ 	.word	0x00000000


	//----- nvinfo : EIATTR_MIN_STACK_SIZE
	.align		4
.L_11:
        /*0018*/ 	.byte	0x04, 0x12
        /*001a*/ 	.short	(.L_13 - .L_12)
	.align		4
.L_12:
        /*001c*/ 	.word	index@(sum_kernel)
        /*0020*/ 	.word	0x00000000
.L_13:


//--------------------- .nv.compat                --------------------------
	.section	.nv.compat,"",@"SHT_CUDA_COMPAT_INFO"
	.align	4
        /*0000*/ 	.byte	0x02, 0x09, 0x00, 0x00, 0x02, 0x02, 0x01, 0x00, 0x02, 0x05, 0x05, 0x00, 0x03, 0x07, 0x01, 0x01
        /*0010*/ 	.byte	0x02, 0x03, 0x00, 0x00, 0x02, 0x06, 0x01, 0x00, 0x04, 0x0b, 0x08, 0x00, 0x09, 0x00, 0x00, 0x00
        /*0020*/ 	.byte	0x00, 0x00, 0x00, 0x00


//--------------------- .nv.info.sum_kernel       --------------------------
	.section	.nv.info.sum_kernel,"",@"SHT_CUDA_INFO"
	.sectionflags	@""
	.align	4


	//----- nvinfo : EIATTR_CUDA_API_VERSION
	.align		4
        /*0000*/ 	.byte	0x04, 0x37
        /*0002*/ 	.short	(.L_15 - .L_14)
.L_14:
        /*0004*/ 	.word	0x00000082


	//----- nvinfo : EIATTR_KPARAM_INFO
	.align		4
.L_15:
        /*0008*/ 	.byte	0x04, 0x17
        /*000a*/ 	.short	(.L_17 - .L_16)
.L_16:
        /*000c*/ 	.word	0x00000000
        /*0010*/ 	.short	0x0004
        /*0012*/ 	.short	0x0018
        /*0014*/ 	.byte	0x00, 0xf0, 0x05, 0x00


	//----- nvinfo : EIATTR_KPARAM_INFO
	.align		4
.L_17:
        /*0018*/ 	.byte	0x04, 0x17
        /*001a*/ 	.short	(.L_19 - .L_18)
.L_18:
        /*001c*/ 	.word	0x00000000
        /*0020*/ 	.short	0x0003
        /*0022*/ 	.short	0x0014
        /*0024*/ 	.byte	0x00, 0xf0, 0x11, 0x00


	//----- nvinfo : EIATTR_KPARAM_INFO
	.align		4
.L_19:
        /*0028*/ 	.byte	0x04, 0x17
        /*002a*/ 	.short	(.L_21 - .L_20)
.L_20:
        /*002c*/ 	.word	0x00000000
        /*0030*/ 	.short	0x0002
        /*0032*/ 	.short	0x0010
        /*0034*/ 	.byte	0x00, 0xf0, 0x11, 0x00


	//----- nvinfo : EIATTR_KPARAM_INFO
	.align		4
.L_21:
        /*0038*/ 	.byte	0x04, 0x17
        /*003a*/ 	.short	(.L_23 - .L_22)
.L_22:
        /*003c*/ 	.word	0x00000000
        /*0040*/ 	.short	0x0001
        /*0042*/ 	.short	0x0008
        /*0044*/ 	.byte	0x00, 0xf5, 0x21, 0x00


	//----- nvinfo : EIATTR_KPARAM_INFO
	.align		4
.L_23:
        /*0048*/ 	.byte	0x04, 0x17
        /*004a*/ 	.short	(.L_25 - .L_24)
.L_24:
        /*004c*/ 	.word	0x00000000
        /*0050*/ 	.short	0x0000
        /*0052*/ 	.short	0x0000
        /*0054*/ 	.byte	0x00, 0xf5, 0x21, 0x00


	//----- nvinfo : EIATTR_SPARSE_MMA_MASK
	.align		4
.L_25:
        /*0058*/ 	.byte	0x03, 0x50
        /*005a*/ 	.short	0x0000


	//----- nvinfo : EIATTR_MAXREG_COUNT
	.align		4
        /*005c*/ 	.byte	0x03, 0x1b
        /*005e*/ 	.short	0x00ff


	//----- nvinfo : EIATTR_NUM_BARRIERS
	.align		4
        /*0060*/ 	.byte	0x02, 0x4c
        /*0062*/ 	.byte	0x01
	.zero		1


	//----- nvinfo : EIATTR_EXTERNS
	.align		4
        /*0064*/ 	.byte	0x04, 0x0f
        /*0066*/ 	.short	(.L_27 - .L_26)


	//   ....[0]....
	.align		4
.L_26:
        /*0068*/ 	.word	index@(__assertfail)


	//----- nvinfo : EIATTR_MERCURY_ISA_VERSION
	.align		4
.L_27:
        /*006c*/ 	.byte	0x03, 0x5f
        /*006e*/ 	.short	0x0101


	//----- nvinfo : EIATTR_COOP_GROUP_MASK_REGIDS
	.align		4
        /*0070*/ 	.byte	0x04, 0x29
        /*0072*/ 	.short	(.L_29 - .L_28)


	//   ....[0]....
.L_28:
        /*0074*/ 	.word	0xffffffff


	//   ....[1]....
        /*0078*/ 	.word	0xffffffff


	//   ....[2]....
        /*007c*/ 	.word	0xffffffff


	//   ....[3]....
        /*0080*/ 	.word	0xffffffff


	//   ....[4]....
        /*0084*/ 	.word	0xffffffff


	//   ....[5]....
        /*0088*/ 	.word	0xffffffff


	//   ....[6]....
        /*008c*/ 	.word	0xffffffff


	//   ....[7]....
        /*0090*/ 	.word	0xffffffff


	//   ....[8]....
        /*0094*/ 	.word	0xffffffff


	//   ....[9]....
        /*0098*/ 	.word	0xffffffff


	//   ....[10]....
        /*009c*/ 	.word	0xffffffff


	//   ....[11]....
        /*00a0*/ 	.word	0xffffffff


	//   ....[12]....
        /*00a4*/ 	.word	0x0500000f


	//   ....[13]....
        /*00a8*/ 	.word	0x0500000f


	//   ....[14]....
        /*00ac*/ 	.word	0x0500000f


	//   ....[15]....
        /*00b0*/ 	.word	0x0500000f


	//   ....[16]....
        /*00b4*/ 	.word	0x0500000f


	//   ....[17]....
        /*00b8*/ 	.word	0x0500000f


	//   ....[18]....
        /*00bc*/ 	.word	0x0500000f


	//   ....[19]....
        /*00c0*/ 	.word	0x0500000f


	//   ....[20]....
        /*00c4*/ 	.word	0x0500000f


	//   ....[21]....
        /*00c8*/ 	.word	0x0500000f


	//   ....[22]....
        /*00cc*/ 	.word	0x0500000f


	//   ....[23]....
        /*00d0*/ 	.word	0x0500000f


	//----- nvinfo : EIATTR_COOP_GROUP_INSTR_OFFSETS
	.align		4
.L_29:
        /*00d4*/ 	.byte	0x04, 0x28
        /*00d6*/ 	.short	(.L_31 - .L_30)


	//   ....[0]....
.L_30:
        /*00d8*/ 	.word	0x000004c0


	//   ....[1]....
        /*00dc*/ 	.word	0x000004e0


	//   ....[2]....
        /*00e0*/ 	.word	0x00000500


	//   ....[3]....
        /*00e4*/ 	.word	0x00000520


	//   ....[4]....
        /*00e8*/ 	.word	0x00000540


	//   ....[5]....
        /*00ec*/ 	.word	0x00000700


	//   ....[6]....
        /*00f0*/ 	.word	0x00000e70


	//   ....[7]....
        /*00f4*/ 	.word	0x00000e90


	//   ....[8]....
        /*00f8*/ 	.word	0x00000eb0


	//   ....[9]....
        /*00fc*/ 	.word	0x00000ed0


	//   ....[10]....
        /*0100*/ 	.word	0x00000ef0


	//   ....[11]....
        /*0104*/ 	.word	0x000010b0


	//   ....[12]....
        /*0108*/ 	.word	0x00001440


	//   ....[13]....
        /*010c*/ 	.word	0x000014a0


	//   ....[14]....
        /*0110*/ 	.word	0x00001500


	//   ....[15]....
        /*0114*/ 	.word	0x00001560


	//   ....[16]....
        /*0118*/ 	.word	0x000015c0


	//   ....[17]....
        /*011c*/ 	.word	0x00001630


	//   ....[18]....
        /*0120*/ 	.word	0x000016b0


	//   ....[19]....
        /*0124*/ 	.word	0x00001710


	//   ....[20]....
        /*0128*/ 	.word	0x00001770


	//   ....[21]....
        /*012c*/ 	.word	0x000017d0


	//   ....[22]....
        /*0130*/ 	.word	0x00001830


	//   ....[23]....
        /*0134*/ 	.word	0x000018a0


	//----- nvinfo : EIATTR_VRC_CTA_INIT_COUNT
	.align		4
.L_31:
        /*0138*/ 	.byte	0x02, 0x4a
	.zero		1
	.zero		1


	//----- nvinfo : EIATTR_SYSCALL_OFFSETS
	.align		4
        /*013c*/ 	.byte	0x04, 0x46
        /*013e*/ 	.short	(.L_33 - .L_32)


	//   ....[0]....
.L_32:
        /*0140*/ 	.word	0x000001e0


	//   ....[1]....
        /*0144*/ 	.word	0x00000330


	//   ....[2]....
        /*0148*/ 	.word	0x00000a90


	//   ....[3]....
        /*014c*/ 	.word	0x00000be0


	//----- nvinfo : EIATTR_EXIT_INSTR_OFFSETS
	.align		4
.L_33:
        /*0150*/ 	.byte	0x04, 0x1c
        /*0152*/ 	.short	(.L_35 - .L_34)


	//   ....[0]....
.L_34:
        /*0154*/ 	.word	0x00000800


	//   ....[1]....
        /*0158*/ 	.word	0x00000900


	//   ....[2]....
        /*015c*/ 	.word	0x000011b0


	//   ....[3]....
        /*0160*/ 	.word	0x000013f0


	//----- nvinfo : EIATTR_CRS_STACK_SIZE
	.align		4
.L_35:
        /*0164*/ 	.byte	0x04, 0x1e
        /*0166*/ 	.short	(.L_37 - .L_36)
.L_36:
        /*0168*/ 	.word	0x00000000


	//----- nvinfo : EIATTR_CBANK_PARAM_SIZE
	.align		4
.L_37:
        /*016c*/ 	.byte	0x03, 0x19
        /*016e*/ 	.short	0x0019


	//----- nvinfo : EIATTR_PARAM_CBANK
	.align		4
        /*0170*/ 	.byte	0x04, 0x0a
        /*0172*/ 	.short	(.L_39 - .L_38)
	.align		4
.L_38:
        /*0174*/ 	.word	index@(.nv.constant0.sum_kernel)
        /*0178*/ 	.short	0x0380
        /*017a*/ 	.short	0x0019


	//----- nvinfo : EIATTR_SW_WAR
	.align		4
.L_39:
        /*017c*/ 	.byte	0x04, 0x36
        /*017e*/ 	.short	(.L_41 - .L_40)
.L_40:
        /*0180*/ 	.word	0x00000008
.L_41:


//--------------------- .nv.callgraph             --------------------------
	.section	.nv.callgraph,"",@"SHT_CUDA_CALLGRAPH"
	.align	4
	.sectionentsize	8
	.align		4
        /*0000*/ 	.word	0x00000000
	.align		4
        /*0004*/ 	.word	0xffffffff
	.align		4
        /*0008*/ 	.word	index@(sum_kernel)
	.align		4
        /*000c*/ 	.word	index@(__assertfail)
	.align		4
        /*0010*/ 	.word	0x00000000
	.align		4
        /*0014*/ 	.word	0xfffffffe
	.align		4
        /*0018*/ 	.word	0x00000000
	.align		4
        /*001c*/ 	.word	0xfffffffd
	.align		4
        /*0020*/ 	.word	0x00000000
	.align		4
        /*0024*/ 	.word	0xfffffffc


//--------------------- .nv.constant4             --------------------------
	.section	.nv.constant4,"a",@progbits
	.align	8
	.align		8
.nv.constant4:
        /*0000*/ 	.dword	__assertfail
	.align		8
        /*0008*/ 	.dword	__unnamed_1
	.align		8
        /*0010*/ 	.dword	__unnamed_2
	.align		8
        /*0018*/ 	.dword	__unnamed_3
	.align		8
        /*0020*/ 	.dword	__unnamed_4
	.align		8
        /*0028*/ 	.dword	$str
	.align		8
        /*0030*/ 	.dword	$str$1
	.align		8
        /*0038*/ 	.dword	$str$2
	.align		8
        /*0040*/ 	.dword	$str$3


//--------------------- .text.sum_kernel          --------------------------
	.section	.text.sum_kernel,"ax",@progbits
	.align	128
        .global         sum_kernel
        .type           sum_kernel,@function
        .size           sum_kernel,(.L_x_44 - sum_kernel)
        .other          sum_kernel,@"STO_CUDA_ENTRY STV_DEFAULT"
sum_kernel:
.text.sum_kernel:
[----:B------:R-:W0:Y:S01]  /*0000*/  LDC R1, c[0x0][0x37c] ;  /* 0x0000df00ff017b82 */ /* 0x000e220000000800 */
[----:B------:R-:W1:Y:S01]  /*0010*/  LDCU.U8 UR4, c[0x0][0x398] ;  /* 0x00007300ff0477ac */ /* 0x000e620008000000 */
[----:B------:R-:W2:Y:S01]  /*0020*/  LDCU.64 UR36, c[0x0][0x358] ;  /* 0x00006b00ff2477ac */ /* 0x000ea20008000a00 */
[----:B-1----:R-:W-:-:S04]  /*0030*/  UPRMT UR4, UR4, 0x8880, URZ ;  /* 0x0000888004047896 */ /* 0x002fc800080000ff */
[----:B------:R-:W-:-:S09]  /*0040*/  UISETP.NE.AND UP0, UPT, UR4, URZ, UPT ;  /* 0x000000ff0400728c */ /* 0x000fd2000bf05270 */
[----:B--2---:R-:W-:Y:S05]  /*0050*/  BRA.U !UP0, `(.L_x_0) ;  /* 0x00000009082c7547 */ /* 0x004fea000b800000 */
[----:B------:R-:W1:Y:S08]  /*0060*/  LDC R16, c[0x0][0x360] ;  /* 0x0000d800ff107b82 */ /* 0x000e700000000800 */
[----:B------:R-:W2:Y:S08]  /*0070*/  S2UR UR4, SR_CTAID.X ;  /* 0x00000000000479c3 */ /* 0x000eb00000002500 */
[----:B------:R-:W2:Y:S01]  /*0080*/  LDC R18, c[0x0][0x394] ;  /* 0x0000e500ff127b82 */ /* 0x000ea20000000800 */
[----:B-1----:R-:W-:-:S02]  /*0090*/  SHF.R.U32.HI R17, RZ, 0x5, R16 ;  /* 0x00000005ff117819 */ /* 0x002fc40000011610 */
[----:B------:R-:W-:-:S03]  /*00a0*/  ISETP.GT.U32.AND P1, PT, R16, 0x1f, PT ;  /* 0x0000001f1000780c */ /* 0x000fc60003f24070 */
[----:B------:R-:W-:-:S05]  /*00b0*/  VIADD R0, R17, 0xffffffff ;  /* 0xffffffff11007836 */ /* 0x000fca0000000000 */
[----:B------:R-:W-:Y:S01]  /*00c0*/  LOP3.LUT P0, RZ, R17, R0, RZ, 0xc0, !PT ;  /* 0x0000000011ff7212 */ /* 0x000fe2000780c0ff */
[----:B--2---:R-:W-:-:S12]  /*00d0*/  IMAD R18, R18, UR4, RZ ;  /* 0x0000000412127c24 */ /* 0x004fd8000f8e02ff */
[----:B------:R-:W-:Y:S05]  /*00e0*/  @!P0 BRA P1, `(.L_x_1) ;  /* 0x0000000000408947 */ /* 0x000fea0000800000 */
[----:B------:R-:W-:Y:S01]  /*00f0*/  MOV R2, 0x0 ;  /* 0x0000000000027802 */ /* 0x000fe20000000f00 */
[----:B------:R-:W1:Y:S01]  /*0100*/  LDCU.64 UR4, c[0x4][0x38] ;  /* 0x01000700ff0477ac */ /* 0x000e620008000a00 */
[----:B------:R-:W-:Y:S02]  /*0110*/  HFMA2 R12, -RZ, RZ, 0, 5.9604644775390625e-08 ;  /* 0x00000001ff0c7431 */ /* 0x000fe400000001ff */
[----:B------:R-:W-:Y:S01]  /*0120*/  IMAD.MOV.U32 R8, RZ, RZ, 0x42 ;  /* 0x00000042ff087424 */ /* 0x000fe200078e00ff */
[----:B------:R-:W2:Y:S01]  /*0130*/  LDCU.64 UR6, c[0x4][0x30] ;  /* 0x01000600ff0677ac */ /* 0x000ea20008000a00 */
[----:B------:R-:W3:Y:S01]  /*0140*/  LDC.64 R2, c[0x4][R2] ;  /* 0x0100000002027b82 */ /* 0x000ee20000000a00 */
[----:B------:R-:W-:Y:S01]  /*0150*/  IMAD.MOV.U32 R13, RZ, RZ, RZ ;  /* 0x000000ffff0d7224 */ /* 0x000fe200078e00ff */
[----:B------:R-:W4:Y:S01]  /*0160*/  LDCU.64 UR8, c[0x4][0x10] ;  /* 0x01000200ff0877ac */ /* 0x000f220008000a00 */
[----:B-1----:R-:W-:Y:S01]  /*0170*/  IMAD.U32 R4, RZ, RZ, UR4 ;  /* 0x00000004ff047e24 */ /* 0x002fe2000f8e00ff */
[----:B------:R-:W-:Y:S01]  /*0180*/  MOV R5, UR5 ;  /* 0x0000000500057c02 */ /* 0x000fe20008000f00 */
[----:B--2---:R-:W-:-:S02]  /*0190*/  IMAD.U32 R6, RZ, RZ, UR6 ;  /* 0x00000006ff067e24 */ /* 0x004fc4000f8e00ff */
[----:B------:R-:W-:Y:S01]  /*01a0*/  IMAD.U32 R7, RZ, RZ, UR7 ;  /* 0x00000007ff077e24 */ /* 0x000fe2000f8e00ff */
[----:B----4-:R-:W-:Y:S01]  /*01b0*/  MOV R10, UR8 ;  /* 0x00000008000a7c02 */ /* 0x010fe20008000f00 */
[----:B------:R-:W-:-:S07]  /*01c0*/  IMAD.U32 R11, RZ, RZ, UR9 ;  /* 0x00000009ff0b7e24 */ /* 0x000fce000f8e00ff */
[----:B------:R-:W-:-:S07]  /*01d0*/  LEPC R20, `(.L_x_1) ;  /* 0x000000001014794e */ /* 0x000fce0000000000 */
[----:B0--3--:R-:W-:Y:S05]  /*01e0*/  CALL.ABS.NOINC R2 ;  /* 0x0000000002007343 */ /* 0x009fea0003c00000 */
.L_x_1:
[----:B------:R-:W1:Y:S01]  /*01f0*/  S2R R19, SR_TID.X ;  /* 0x0000000000137919 */ /* 0x000e620000002100 */
[----:B------:R-:W2:Y:S02]  /*0200*/  LDCU UR4, c[0x0][0x394] ;  /* 0x00007280ff0477ac */ /* 0x000ea40008000800 */
[----:B--2---:R-:W-:Y:S01]  /*0210*/  ULOP3.LUT UP0, URZ, UR4, 0x3, URZ, 0xc0, !UPT ;  /* 0x0000000304ff7892 */ /* 0x004fe2000f80c0ff */
[----:B-1----:R-:W-:-:S08]  /*0220*/  LOP3.LUT R22, R19, 0x1f, RZ, 0xc0, !PT ;  /* 0x0000001f13167812 */ /* 0x002fd000078ec0ff */
[----:B------:R-:W-:Y:S05]  /*0230*/  BRA.U !UP0, `(.L_x_2) ;  /* 0x0000000108407547 */ /* 0x000fea000b800000 */
        /* <DEDUP_REMOVED lines=16> */
.L_x_2:
[----:B------:R-:W1:Y:S01]  /*0340*/  LDC R8, c[0x0][0x394] ;  /* 0x0000e500ff087b82 */ /* 0x000e620000000800 */
[----:B------:R-:W-:Y:S01]  /*0350*/  IMAD.SHL.U32 R9, R19, 0x4, RZ ;  /* 0x0000000413097824 */ /* 0x000fe200078e00ff */
[----:B------:R-:W-:Y:S01]  /*0360*/  SHF.R.S32.HI R0, RZ, 0x1f, R18 ;  /* 0x0000001fff007819 */ /* 0x000fe20000011412 */
[----:B------:R-:W-:Y:S01]  /*0370*/  BSSY.RECONVERGENT B0, `(.L_x_3) ;  /* 0x0000012000007945 */ /* 0x000fe20003800200 */
[----:B------:R-:W-:-:S04]  /*0380*/  MOV R13, RZ ;  /* 0x000000ff000d7202 */ /* 0x000fc80000000f00 */
[----:B------:R-:W2:Y:S01]  /*0390*/  LDC.64 R2, c[0x0][0x380] ;  /* 0x0000e000ff027b82 */ /* 0x000ea20000000a00 */
[----:B-1----:R-:W-:Y:S02]  /*03a0*/  ISETP.GE.AND P0, PT, R9, R8, PT ;  /* 0x000000080900720c */ /* 0x002fe40003f06270 */
[----:B--2---:R-:W-:-:S04]  /*03b0*/  LEA R2, P1, R18, R2, 0x2 ;  /* 0x0000000212027211 */ /* 0x004fc800078210ff */
[----:B------:R-:W-:-:S07]  /*03c0*/  LEA.HI.X R3, R18, R3, R0, 0x2, P1 ;  /* 0x0000000312037211 */ /* 0x000fce00008f1400 */
[----:B------:R-:W-:Y:S05]  /*03d0*/  @P0 BRA `(.L_x_4) ;  /* 0x00000000002c0947 */ /* 0x000fea0003800000 */
[----:B------:R-:W-:Y:S02]  /*03e0*/  IMAD.MOV.U32 R13, RZ, RZ, RZ ;  /* 0x000000ffff0d7224 */ /* 0x000fe400078e00ff */
[----:B------:R-:W-:-:S07]  /*03f0*/  IMAD.MOV.U32 R11, RZ, RZ, R9 ;  /* 0x000000ffff0b7224 */ /* 0x000fce00078e0009 */
.L_x_5:
[----:B------:R-:W-:-:S06]  /*0400*/  IMAD.WIDE R4, R11, 0x4, R2 ;  /* 0x000000040b047825 */ /* 0x000fcc00078e0202 */
[----:B------:R-:W2:Y:S01]  /*0410*/  LDG.E.128.CONSTANT R4, desc[UR36][R4.64] ;  /* 0x0000002404047981 */ /* 0x000ea2000c1e9d00 */
[----:B------:R-:W-:-:S04]  /*0420*/  LEA R11, R16, R11, 0x2 ;  /* 0x0000000b100b7211 */ /* 0x000fc800078e10ff */
[----:B------:R-:W-:Y:S01]  /*0430*/  ISETP.GE.AND P0, PT, R11, R8, PT ;  /* 0x000000080b00720c */ /* 0x000fe20003f06270 */
[----:B--2---:R-:W-:-:S04]  /*0440*/  FADD R10, R4, R13 ;  /* 0x0000000d040a7221 */ /* 0x004fc80000000000 */
[----:B------:R-:W-:-:S04]  /*0450*/  FADD R13, R5, R10 ;  /* 0x0000000a050d7221 */ /* 0x000fc80000000000 */
[----:B------:R-:W-:-:S04]  /*0460*/  FADD R6, R6, R13 ;  /* 0x0000000d06067221 */ /* 0x000fc80000000000 */
[----:B------:R-:W-:Y:S01]  /*0470*/  FADD R13, R7, R6 ;  /* 0x00000006070d7221 */ /* 0x000fe20000000000 */
[----:B------:R-:W-:Y:S06]  /*0480*/  @!P0 BRA `(.L_x_5) ;  /* 0xfffffffc00dc8947 */ /* 0x000fec000383ffff */
.L_x_4:
[----:B------:R-:W-:Y:S05]  /*0490*/  BSYNC.RECONVERGENT B0 ;  /* 0x0000000000007941 */ /* 0x000fea0003800200 */
.L_x_3:
[----:B------:R-:W-:-:S03]  /*04a0*/  UMOV UR4, 0xffffffff ;  /* 0xffffffff00047882 */ /* 0x000fc60000000000 */
[----:B------:R-:W-:Y:S05]  /*04b0*/  BRA.DIV UR4, `(.L_x_6) ;  /* 0x0000000e04d07947 */ /* 0x000fea000b800000 */
[----:B------:R-:W1:Y:S02]  /*04c0*/  SHFL.BFLY PT, R14, R13, 0x1, 0x1f ;  /* 0x0c201f000d0e7f89 */ /* 0x000e6400000e0000 */
[----:B-1----:R-:W-:-:S05]  /*04d0*/  FADD R4, R14, R13 ;  /* 0x0000000d0e047221 */ /* 0x002fca0000000000 */
[----:B------:R-:W1:Y:S02]  /*04e0*/  SHFL.BFLY PT, R14, R4, 0x2, 0x1f ;  /* 0x0c401f00040e7f89 */ /* 0x000e6400000e0000 */
[----:B-1----:R-:W-:-:S05]  /*04f0*/  FADD R5, R4, R14 ;  /* 0x0000000e04057221 */ /* 0x002fca0000000000 */
[----:B------:R-:W1:Y:S02]  /*0500*/  SHFL.BFLY PT, R14, R5, 0x4, 0x1f ;  /* 0x0c801f00050e7f89 */ /* 0x000e6400000e0000 */
[----:B-1----:R-:W-:-:S05]  /*0510*/  FADD R6, R5, R14 ;  /* 0x0000000e05067221 */ /* 0x002fca0000000000 */
[----:B------:R-:W1:Y:S02]  /*0520*/  SHFL.BFLY PT, R14, R6, 0x8, 0x1f ;  /* 0x0d001f00060e7f89 */ /* 0x000e6400000e0000 */
[----:B-1----:R-:W-:-:S05]  /*0530*/  FADD R7, R6, R14 ;  /* 0x0000000e06077221 */ /* 0x002fca0000000000 */
[----:B------:R1:W2:Y:S02]  /*0540*/  SHFL.BFLY PT, R14, R7, 0x10, 0x1f ;  /* 0x0e001f00070e7f89 */ /* 0x0002a400000e0000 */
.L_x_30:
[----:B------:R-:W-:Y:S01]  /*0550*/  ISETP.GE.U32.AND P0, PT, R16, 0x21, PT ;  /* 0x000000211000780c */ /* 0x000fe20003f06070 */
[----:B--2---:R-:W-:-:S12]  /*0560*/  FADD R14, R7, R14 ;  /* 0x0000000e070e7221 */ /* 0x004fd80000000000 */
[----:B------:R-:W-:Y:S05]  /*0570*/  @!P0 BRA `(.L_x_7) ;  /* 0x00000000009c8947 */ /* 0x000fea0003800000 */
[----:B------:R-:W-:Y:S01]  /*0580*/  ISETP.NE.AND P0, PT, R22, RZ, PT ;  /* 0x000000ff1600720c */ /* 0x000fe20003f05270 */
[----:B------:R-:W-:Y:S05]  /*0590*/  WARPSYNC.ALL ;  /* 0x0000000000007948 */ /* 0x000fea0003800000 */
[----:B------:R-:W-:-:S07]  /*05a0*/  ISETP.GT.U32.AND P1, PT, R19, 0x1f, PT ;  /* 0x0000001f1300780c */ /* 0x000fce0003f24070 */
[----:B------:R-:W2:Y:S01]  /*05b0*/  @!P0 S2R R6, SR_CgaCtaId ;  /* 0x0000000000068919 */ /* 0x000ea20000008800 */
[----:B------:R-:W-:Y:S02]  /*05c0*/  @!P0 MOV R5, 0x400 ;  /* 0x0000040000058802 */ /* 0x000fe40000000f00 */
[----:B------:R-:W-:-:S04]  /*05d0*/  @!P0 SHF.R.U32.HI R4, RZ, 0x3, R19 ;  /* 0x00000003ff048819 */ /* 0x000fc80000011613 */
[----:B------:R-:W-:Y:S02]  /*05e0*/  @!P0 LOP3.LUT R4, R4, 0x7c, RZ, 0xc0, !PT ;  /* 0x0000007c04048812 */ /* 0x000fe400078ec0ff */
[----:B--2---:R-:W-:-:S05]  /*05f0*/  @!P0 LEA R5, R6, R5, 0x18 ;  /* 0x0000000506058211 */ /* 0x004fca00078ec0ff */
[----:B------:R-:W-:-:S05]  /*0600*/  @!P0 IMAD.IADD R5, R4, 0x1, R5 ;  /* 0x0000000104058824 */ /* 0x000fca00078e0205 */
[----:B------:R2:W-:Y:S01]  /*0610*/  @!P0 STS [R5], R14 ;  /* 0x0000000e05008388 */ /* 0x0005e20000000800 */
[----:B------:R-:W-:Y:S06]  /*0620*/  BAR.SYNC.DEFER_BLOCKING 0x0 ;  /* 0x0000000000007b1d */ /* 0x000fec0000010000 */
[----:B------:R-:W-:Y:S05]  /*0630*/  @P1 BRA `(.L_x_8) ;  /* 0x0000000000541947 */ /* 0x000fea0003800000 */
[----:B------:R-:W-:Y:S01]  /*0640*/  ISETP.GE.U32.AND P1, PT, R22, R17, PT ;  /* 0x000000111600720c */ /* 0x000fe20003f26070 */
[----:B------:R-:W-:-:S12]  /*0650*/  IMAD.MOV.U32 R13, RZ, RZ, RZ ;  /* 0x000000ffff0d7224 */ /* 0x000fd800078e00ff */
[----:B--2---:R-:W2:Y:S01]  /*0660*/  @!P1 S2R R5, SR_CgaCtaId ;  /* 0x0000000000059919 */ /* 0x004ea20000008800 */
[----:B------:R-:W-:-:S04]  /*0670*/  @!P1 MOV R4, 0x400 ;  /* 0x0000040000049802 */ /* 0x000fc80000000f00 */
[----:B--2---:R-:W-:-:S04]  /*0680*/  @!P1 LEA R5, R5, R4, 0x18 ;  /* 0x0000000405059211 */ /* 0x004fc800078ec0ff */
[----:B------:R-:W-:-:S05]  /*0690*/  @!P1 LEA R22, R22, R5, 0x2 ;  /* 0x0000000516169211 */ /* 0x000fca00078e10ff */
[----:B------:R2:W3:Y:S01]  /*06a0*/  @!P1 LDS R13, [R22] ;  /* 0x00000000160d9984 */ /* 0x0004e20000000800 */
[----:B------:R-:W-:-:S13]  /*06b0*/  ISETP.GE.U32.AND P1, PT, R16, 0x40, PT ;  /* 0x000000401000780c */ /* 0x000fda0003f26070 */
[----:B--2---:R-:W-:Y:S05]  /*06c0*/  @!P1 BRA `(.L_x_9) ;  /* 0x0000000000209947 */ /* 0x004fea0003800000 */
[----:B------:R-:W-:-:S07]  /*06d0*/  IMAD.MOV.U32 R12, RZ, RZ, 0x1 ;  /* 0x00000001ff0c7424 */ /* 0x000fce00078e00ff */
.L_x_11:
[----:B------:R-:W-:-:S03]  /*06e0*/  UMOV UR4, 0xffffffff ;  /* 0xffffffff00047882 */ /* 0x000fc60000000000 */
[----:B------:R-:W-:Y:S05]  /*06f0*/  BRA.DIV UR4, `(.L_x_10) ;  /* 0x0000000e04bc7947 */ /* 0x000fea000b800000 */
[----:B---3--:R2:W3:Y:S02]  /*0700*/  SHFL.BFLY PT, R14, R13, R12, 0x1f ;  /* 0x0c001f0c0d0e7589 */ /* 0x0084e400000e0000 */
.L_x_33:
[----:B--2---:R-:W-:Y:S02]  /*0710*/  IMAD.SHL.U32 R12, R12, 0x2, RZ ;  /* 0x000000020c0c7824 */ /* 0x004fe400078e00ff */
[----:B---3--:R-:W-:-:S03]  /*0720*/  FADD R13, R14, R13 ;  /* 0x0000000d0e0d7221 */ /* 0x008fc60000000000 */
[----:B------:R-:W-:-:S13]  /*0730*/  ISETP.GE.U32.AND P1, PT, R12, R17, PT ;  /* 0x000000110c00720c */ /* 0x000fda0003f26070 */
[----:B------:R-:W-:Y:S05]  /*0740*/  @!P1 BRA `(.L_x_11) ;  /* 0xfffffffc00e49947 */ /* 0x000fea000383ffff */
.L_x_9:
[----:B------:R-:W2:Y:S01]  /*0750*/  @!P0 S2R R5, SR_CgaCtaId ;  /* 0x0000000000058919 */ /* 0x000ea20000008800 */
[----:B------:R-:W-:-:S04]  /*0760*/  @!P0 MOV R4, 0x400 ;  /* 0x0000040000048802 */ /* 0x000fc80000000f00 */
[----:B--2---:R-:W-:-:S05]  /*0770*/  @!P0 LEA R4, R5, R4, 0x18 ;  /* 0x0000000405048211 */ /* 0x004fca00078ec0ff */
[----:B---3--:R3:W-:Y:S02]  /*0780*/  @!P0 STS [R4], R13 ;  /* 0x0000000d04008388 */ /* 0x0087e40000000800 */
.L_x_8:
[----:B------:R-:W-:Y:S05]  /*0790*/  WARPSYNC.ALL ;  /* 0x0000000000007948 */ /* 0x000fea0003800000 */
[----:B------:R-:W4:Y:S08]  /*07a0*/  S2UR UR5, SR_CgaCtaId ;  /* 0x00000000000579c3 */ /* 0x000f300000008800 */
[----:B------:R-:W-:Y:S06]  /*07b0*/  BAR.SYNC.DEFER_BLOCKING 0x0 ;  /* 0x0000000000007b1d */ /* 0x000fec0000010000 */
[----:B------:R-:W-:-:S02]  /*07c0*/  UMOV UR4, 0x400 ;  /* 0x0000040000047882 */ /* 0x000fc40000000000 */
[----:B----4-:R-:W-:-:S09]  /*07d0*/  ULEA UR4, UR5, UR4, 0x18 ;  /* 0x0000000405047291 */ /* 0x010fd2000f8ec0ff */
[----:B--2---:R-:W2:Y:S03]  /*07e0*/  LDS R14, [UR4] ;  /* 0x00000004ff0e7984 */ /* 0x004ea60008000800 */
.L_x_7:
[----:B------:R-:W-:-:S13]  /*07f0*/  ISETP.GE.AND P0, PT, R9, R8, PT ;  /* 0x000000080900720c */ /* 0x000fda0003f06270 */
[----:B------:R-:W-:Y:S05]  /*0800*/  @P0 EXIT ;  /* 0x000000000000094d */ /* 0x000fea0003800000 */
.L_x_12:
[----:B------:R-:W-:Y:S01]  /*0810*/  IMAD.WIDE R10, R9, 0x4, R2 ;  /* 0x00000004090a7825 */ /* 0x000fe200078e0202 */
[----:B----4-:R-:W4:Y:S04]  /*0820*/  LDCU.64 UR4, c[0x0][0x388] ;  /* 0x00007100ff0477ac */ /* 0x010f280008000a00 */
[----:B-1-3--:R-:W2:Y:S01]  /*0830*/  LDG.E.128.CONSTANT R4, desc[UR36][R10.64] ;  /* 0x000000240a047981 */ /* 0x00aea2000c1e9d00 */
[----:B------:R-:W-:-:S04]  /*0840*/  IADD3 R13, P0, PT, R18, R9, RZ ;  /* 0x00000009120d7210 */ /* 0x000fc80007f1e0ff */
[----:B------:R-:W-:Y:S02]  /*0850*/  LEA.HI.X.SX32 R20, R9, R0, 0x1, P0 ;  /* 0x0000000009147211 */ /* 0x000fe400000f0eff */
[----:B------:R-:W-:Y:S02]  /*0860*/  LEA R9, R16, R9, 0x2 ;  /* 0x0000000910097211 */ /* 0x000fe400078e10ff */
[----:B----4-:R-:W-:-:S04]  /*0870*/  LEA R12, P0, R13, UR4, 0x2 ;  /* 0x000000040d0c7c11 */ /* 0x010fc8000f8010ff */
[----:B------:R-:W-:Y:S02]  /*0880*/  LEA.HI.X R13, R13, UR5, R20, 0x2, P0 ;  /* 0x000000050d0d7c11 */ /* 0x000fe400080f1414 */
[----:B------:R-:W-:Y:S01]  /*0890*/  ISETP.GE.AND P0, PT, R9, R8, PT ;  /* 0x000000080900720c */ /* 0x000fe20003f06270 */
[--C-:B--2---:R-:W-:Y:S01]  /*08a0*/  FADD R4, R4, R14.reuse ;  /* 0x0000000e04047221 */ /* 0x104fe20000000000 */
[--C-:B------:R-:W-:Y:S01]  /*08b0*/  FADD R5, R5, R14.reuse ;  /* 0x0000000e05057221 */ /* 0x100fe20000000000 */
[--C-:B------:R-:W-:Y:S01]  /*08c0*/  FADD R6, R6, R14.reuse ;  /* 0x0000000e06067221 */ /* 0x100fe20000000000 */
[----:B------:R-:W-:-:S05]  /*08d0*/  FADD R7, R7, R14 ;  /* 0x0000000e07077221 */ /* 0x000fca0000000000 */
[----:B------:R4:W-:Y:S04]  /*08e0*/  STG.E.128 desc[UR36][R12.64], R4 ;  /* 0x000000040c007986 */ /* 0x0009e8000c101d24 */
[----:B------:R-:W-:Y:S05]  /*08f0*/  @!P0 BRA `(.L_x_12) ;  /* 0xfffffffc00c48947 */ /* 0x000fea000383ffff */
[----:B------:R-:W-:Y:S05]  /*0900*/  EXIT ;  /* 0x000000000000794d */ /* 0x000fea0003800000 */
.L_x_0:
        /* <DEDUP_REMOVED lines=25> */
.L_x_13:
        /* <DEDUP_REMOVED lines=21> */
.L_x_14:
        /* <DEDUP_REMOVED lines=12> */
.L_x_17:
[----:B------:R-:W-:-:S06]  /*0cb0*/  IMAD.WIDE R4, R11, 0x2, R2 ;  /* 0x000000020b047825 */ /* 0x000fcc00078e0202 */
[----:B------:R-:W2:Y:S01]  /*0cc0*/  LDG.E.128.CONSTANT R4, desc[UR36][R4.64] ;  /* 0x0000002404047981 */ /* 0x000ea2000c1e9d00 */
[----:B------:R-:W-:-:S04]  /*0cd0*/  LEA R11, R16, R11, 0x3 ;  /* 0x0000000b100b7211 */ /* 0x000fc800078e18ff */
[----:B------:R-:W-:Y:S02]  /*0ce0*/  ISETP.GE.AND P0, PT, R11, R8, PT ;  /* 0x000000080b00720c */ /* 0x000fe40003f06270 */
[C---:B--2---:R-:W-:Y:S02]  /*0cf0*/  PRMT R10, R4.reuse, 0x7632, R10 ;  /* 0x00007632040a7816 */ /* 0x044fe4000000000a */
[----:B------:R-:W-:Y:S02]  /*0d00*/  SHF.L.U32 R12, R4, 0x10, RZ ;  /* 0x00000010040c7819 */ /* 0x000fe400000006ff */
[----:B------:R-:W-:Y:S01]  /*0d10*/  PRMT R4, R7, 0x7632, R4 ;  /* 0x0000763207047816 */ /* 0x000fe20000000004 */
[----:B------:R-:W-:Y:S01]  /*0d20*/  IMAD.U32 R15, R10, 0x10000, RZ ;  /* 0x000100000a0f7824 */ /* 0x000fe200078e00ff */
[C---:B------:R-:W-:Y:S01]  /*0d30*/  PRMT R10, R5.reuse, 0x7632, R10 ;  /* 0x00007632050a7816 */ /* 0x040fe2000000000a */
[----:B------:R-:W-:Y:S01]  /*0d40*/  FADD R12, R12, R13 ;  /* 0x0000000d0c0c7221 */ /* 0x000fe20000000000 */
[----:B------:R-:W-:-:S02]  /*0d50*/  IMAD.U32 R13, R5, 0x10000, RZ ;  /* 0x00010000050d7824 */ /* 0x000fc400078e00ff */
[----:B------:R-:W-:Y:S02]  /*0d60*/  IMAD.U32 R5, R6, 0x10000, RZ ;  /* 0x0001000006057824 */ /* 0x000fe400078e00ff */
[----:B------:R-:W-:Y:S01]  /*0d70*/  FADD R12, R12, R15 ;  /* 0x0000000f0c0c7221 */ /* 0x000fe20000000000 */
[----:B------:R-:W-:Y:S01]  /*0d80*/  SHF.L.U32 R15, R10, 0x10, RZ ;  /* 0x000000100a0f7819 */ /* 0x000fe200000006ff */
[----:B------:R-:W-:Y:S01]  /*0d90*/  IMAD.U32 R4, R4, 0x10000, RZ ;  /* 0x0001000004047824 */ /* 0x000fe200078e00ff */
[----:B------:R-:W-:Y:S01]  /*0da0*/  PRMT R10, R6, 0x7632, R10 ;  /* 0x00007632060a7816 */ /* 0x000fe2000000000a */
[----:B------:R-:W-:Y:S01]  /*0db0*/  FADD R12, R12, R13 ;  /* 0x0000000d0c0c7221 */ /* 0x000fe20000000000 */
[----:B------:R-:W-:-:S03]  /*0dc0*/  IMAD.U32 R6, R7, 0x10000, RZ ;  /* 0x0001000007067824 */ /* 0x000fc600078e00ff */
[----:B------:R-:W-:Y:S01]  /*0dd0*/  FADD R12, R12, R15 ;  /* 0x0000000f0c0c7221 */ /* 0x000fe20000000000 */
[----:B------:R-:W-:-:S03]  /*0de0*/  IMAD.U32 R10, R10, 0x10000, RZ ;  /* 0x000100000a0a7824 */ /* 0x000fc600078e00ff */
[----:B------:R-:W-:-:S04]  /*0df0*/  FADD R5, R12, R5 ;  /* 0x000000050c057221 */ /* 0x000fc80000000000 */
[----:B------:R-:W-:-:S04]  /*0e00*/  FADD R5, R5, R10 ;  /* 0x0000000a05057221 */ /* 0x000fc80000000000 */
[----:B------:R-:W-:-:S04]  /*0e10*/  FADD R5, R5, R6 ;  /* 0x0000000605057221 */ /* 0x000fc80000000000 */
[----:B------:R-:W-:Y:S01]  /*0e20*/  FADD R13, R5, R4 ;  /* 0x00000004050d7221 */ /* 0x000fe20000000000 */
[----:B------:R-:W-:Y:S06]  /*0e30*/  @!P0 BRA `(.L_x_17) ;  /* 0xfffffffc009c8947 */ /* 0x000fec000383ffff */
.L_x_16:
[----:B------:R-:W-:Y:S05]  /*0e40*/  BSYNC.RECONVERGENT B0 ;  /* 0x0000000000007941 */ /* 0x000fea0003800200 */
.L_x_15:
        /* <DEDUP_REMOVED lines=11> */
.L_x_39:
        /* <DEDUP_REMOVED lines=10> */
[----:B--2---:R-:W-:-:S04]  /*0fa0*/  @!P0 LEA R5, R6, R5, 0x18 ;  /* 0x0000000506058211 */ /* 0x004fc800078ec0ff */
[----:B------:R-:W-:-:S05]  /*0fb0*/  @!P0 IADD3 R5, PT, PT, R4, R5, RZ ;  /* 0x0000000504058210 */ /* 0x000fca0007ffe0ff */
[----:B------:R2:W-:Y:S01]  /*0fc0*/  @!P0 STS [R5], R14 ;  /* 0x0000000e05008388 */ /* 0x0005e20000000800 */
[----:B------:R-:W-:Y:S06]  /*0fd0*/  BAR.SYNC.DEFER_BLOCKING 0x0 ;  /* 0x0000000000007b1d */ /* 0x000fec0000010000 */
[----:B------:R-:W-:Y:S05]  /*0fe0*/  @P1 BRA `(.L_x_20) ;  /* 0x0000000000541947 */ /* 0x000fea0003800000 */
[----:B------:R-:W-:Y:S01]  /*0ff0*/  ISETP.GE.U32.AND P1, PT, R22, R17, PT ;  /* 0x000000111600720c */ /* 0x000fe20003f26070 */
[----:B------:R-:W-:-:S12]  /*1000*/  IMAD.MOV.U32 R13, RZ, RZ, RZ ;  /* 0x000000ffff0d7224 */ /* 0x000fd800078e00ff */
[----:B--2---:R-:W2:Y:S01]  /*1010*/  @!P1 S2R R5, SR_CgaCtaId ;  /* 0x0000000000059919 */ /* 0x004ea20000008800 */
[----:B------:R-:W-:-:S04]  /*1020*/  @!P1 MOV R4, 0x400 ;  /* 0x0000040000049802 */ /* 0x000fc80000000f00 */
[----:B--2---:R-:W-:-:S05]  /*1030*/  @!P1 LEA R5, R5, R4, 0x18 ;  /* 0x0000000405059211 */ /* 0x004fca00078ec0ff */
[----:B------:R-:W-:-:S05]  /*1040*/  @!P1 IMAD R5, R22, 0x4, R5 ;  /* 0x0000000416059824 */ /* 0x000fca00078e0205 */
[----:B------:R2:W3:Y:S01]  /*1050*/  @!P1 LDS R13, [R5] ;  /* 0x00000000050d9984 */ /* 0x0004e20000000800 */
[----:B------:R-:W-:-:S13]  /*1060*/  ISETP.GE.U32.AND P1, PT, R16, 0x40, PT ;  /* 0x000000401000780c */ /* 0x000fda0003f26070 */
[----:B--2---:R-:W-:Y:S05]  /*1070*/  @!P1 BRA `(.L_x_21) ;  /* 0x0000000000209947 */ /* 0x004fea0003800000 */
[----:B------:R-:W-:-:S07]  /*1080*/  HFMA2 R12, -RZ, RZ, 0, 5.9604644775390625e-08 ;  /* 0x00000001ff0c7431 */ /* 0x000fce00000001ff */
.L_x_23:
[----:B------:R-:W-:-:S03]  /*1090*/  UMOV UR4, 0xffffffff ;  /* 0xffffffff00047882 */ /* 0x000fc60000000000 */
[----:B------:R-:W-:Y:S05]  /*10a0*/  BRA.DIV UR4, `(.L_x_22) ;  /* 0x0000000604ec7947 */ /* 0x000fea000b800000 */
[----:B---3--:R2:W3:Y:S02]  /*10b0*/  SHFL.BFLY PT, R14, R13, R12, 0x1f ;  /* 0x0c001f0c0d0e7589 */ /* 0x0084e400000e0000 */
.L_x_42:
[----:B--2---:R-:W-:Y:S02]  /*10c0*/  IMAD.SHL.U32 R12, R12, 0x2, RZ ;  /* 0x000000020c0c7824 */ /* 0x004fe400078e00ff */
[----:B---3--:R-:W-:-:S03]  /*10d0*/  FADD R13, R14, R13 ;  /* 0x0000000d0e0d7221 */ /* 0x008fc60000000000 */
[----:B------:R-:W-:-:S13]  /*10e0*/  ISETP.GE.U32.AND P1, PT, R12, R17, PT ;  /* 0x000000110c00720c */ /* 0x000fda0003f26070 */
[----:B------:R-:W-:Y:S05]  /*10f0*/  @!P1 BRA `(.L_x_23) ;  /* 0xfffffffc00e49947 */ /* 0x000fea000383ffff */
.L_x_21:
[----:B------:R-:W2:Y:S01]  /*1100*/  @!P0 S2R R5, SR_CgaCtaId ;  /* 0x0000000000058919 */ /* 0x000ea20000008800 */
[----:B------:R-:W-:-:S04]  /*1110*/  @!P0 MOV R4, 0x400 ;  /* 0x0000040000048802 */ /* 0x000fc80000000f00 */
[----:B--2---:R-:W-:-:S05]  /*1120*/  @!P0 LEA R4, R5, R4, 0x18 ;  /* 0x0000000405048211 */ /* 0x004fca00078ec0ff */
[----:B---3--:R3:W-:Y:S02]  /*1130*/  @!P0 STS [R4], R13 ;  /* 0x0000000d04008388 */ /* 0x0087e40000000800 */
.L_x_20:
[----:B------:R-:W-:Y:S05]  /*1140*/  WARPSYNC.ALL ;  /* 0x0000000000007948 */ /* 0x000fea0003800000 */
[----:B------:R-:W4:Y:S08]  /*1150*/  S2UR UR5, SR_CgaCtaId ;  /* 0x00000000000579c3 */ /* 0x000f300000008800 */
[----:B------:R-:W-:Y:S06]  /*1160*/  BAR.SYNC.DEFER_BLOCKING 0x0 ;  /* 0x0000000000007b1d */ /* 0x000fec0000010000 */
[----:B------:R-:W-:-:S02]  /*1170*/  UMOV UR4, 0x400 ;  /* 0x0000040000047882 */ /* 0x000fc40000000000 */
[----:B----4-:R-:W-:-:S09]  /*1180*/  ULEA UR4, UR5, UR4, 0x18 ;  /* 0x0000000405047291 */ /* 0x010fd2000f8ec0ff */
[----:B--2---:R-:W2:Y:S03]  /*1190*/  LDS R14, [UR4] ;  /* 0x00000004ff0e7984 */ /* 0x004ea60008000800 */
.L_x_19:
[----:B------:R-:W-:-:S13]  /*11a0*/  ISETP.GE.AND P0, PT, R9, R8, PT ;  /* 0x000000080900720c */ /* 0x000fda0003f06270 */
[----:B------:R-:W-:Y:S05]  /*11b0*/  @P0 EXIT ;  /* 0x000000000000094d */ /* 0x000fea0003800000 */
.L_x_24:
[----:B---34-:R-:W-:Y:S01]  /*11c0*/  IMAD.WIDE R4, R9, 0x2, R2 ;  /* 0x0000000209047825 */ /* 0x018fe200078e0202 */
[----:B------:R-:W3:Y:S05]  /*11d0*/  LDCU.64 UR4, c[0x0][0x388] ;  /* 0x00007100ff0477ac */ /* 0x000eea0008000a00 */
[----:B-1----:R-:W4:Y:S01]  /*11e0*/  LDG.E.128.CONSTANT R4, desc[UR36][R4.64] ;  /* 0x0000002404047981 */ /* 0x002f22000c1e9d00 */
[----:B------:R-:W-:Y:S02]  /*11f0*/  IADD3 R11, P0, PT, R18, R9, RZ ;  /* 0x00000009120b7210 */ /* 0x000fe40007f1e0ff */
[C---:B----4-:R-:W-:Y:S01]  /*1200*/  PRMT R12, R4.reuse, 0x7632, R12 ;  /* 0x00007632040c7816 */ /* 0x050fe2000000000c */
[----:B------:R-:W-:Y:S01]  /*1210*/  IMAD.U32 R13, R4, 0x10000, RZ ;  /* 0x00010000040d7824 */ /* 0x000fe200078e00ff */
[----:B------:R-:W-:Y:S01]  /*1220*/  PRMT R15, R5, 0x7632, R15 ;  /* 0x00007632050f7816 */ /* 0x000fe2000000000f */
[C---:B------:R-:W-:Y:S01]  /*1230*/  IMAD.U32 R23, R7.reuse, 0x10000, RZ ;  /* 0x0001000007177824 */ /* 0x040fe200078e00ff */
[C---:B------:R-:W-:Y:S01]  /*1240*/  PRMT R19, R6.reuse, 0x7632, R19 ;  /* 0x0000763206137816 */ /* 0x040fe20000000013 */
[----:B------:R-:W-:Y:S01]  /*1250*/  IMAD.U32 R21, R6, 0x10000, RZ ;  /* 0x0001000006157824 */ /* 0x000fe200078e00ff */
[----:B------:R-:W-:Y:S01]  /*1260*/  PRMT R20, R7, 0x7632, R20 ;  /* 0x0000763207147816 */ /* 0x000fe20000000014 */
[----:B------:R-:W-:Y:S01]  /*1270*/  IMAD.U32 R15, R15, 0x10000, RZ ;  /* 0x000100000f0f7824 */ /* 0x000fe200078e00ff */
[----:B------:R-:W-:Y:S01]  /*1280*/  SHF.L.U32 R17, R5, 0x10, RZ ;  /* 0x0000001005117819 */ /* 0x000fe200000006ff */
[--C-:B--2---:R-:W-:Y:S01]  /*1290*/  FADD R5, R13, R14.reuse ;  /* 0x0000000e0d057221 */ /* 0x104fe20000000000 */
[----:B------:R-:W-:Y:S01]  /*12a0*/  SHF.L.U32 R7, R12, 0x10, RZ ;  /* 0x000000100c077819 */ /* 0x000fe200000006ff */
[----:B------:R-:W-:Y:S01]  /*12b0*/  IMAD.U32 R19, R19, 0x10000, RZ ;  /* 0x0001000013137824 */ /* 0x000fe200078e00ff */
[----:B------:R-:W-:Y:S01]  /*12c0*/  SHF.L.U32 R13, R20, 0x10, RZ ;  /* 0x00000010140d7819 */ /* 0x000fe200000006ff */
[--C-:B------:R-:W-:Y:S01]  /*12d0*/  FADD R6, R17, R14.reuse ;  /* 0x0000000e11067221 */ /* 0x100fe20000000000 */
[----:B------:R-:W-:Y:S01]  /*12e0*/  LEA.HI.X.SX32 R4, R9, R0, 0x1, P0 ;  /* 0x0000000009047211 */ /* 0x000fe200000f0eff */
[--C-:B------:R-:W-:Y:S01]  /*12f0*/  FADD R12, R7, R14.reuse ;  /* 0x0000000e070c7221 */ /* 0x100fe20000000000 */
[----:B---3--:R-:W-:Y:S01]  /*1300*/  LEA R10, P0, R11, UR4, 0x1 ;  /* 0x000000040b0a7c11 */ /* 0x008fe2000f8008ff */
[--C-:B------:R-:W-:Y:S01]  /*1310*/  FADD R15, R15, R14.reuse ;  /* 0x0000000e0f0f7221 */ /* 0x100fe20000000000 */
[--C-:B------:R-:W-:Y:S01]  /*1320*/  FADD R21, R21, R14.reuse ;  /* 0x0000000e15157221 */ /* 0x100fe20000000000 */
[--C-:B------:R-:W-:Y:S01]  /*1330*/  FADD R23, R23, R14.reuse ;  /* 0x0000000e17177221 */ /* 0x100fe20000000000 */
[--C-:B------:R-:W-:Y:S01]  /*1340*/  FADD R20, R19, R14.reuse ;  /* 0x0000000e13147221 */ /* 0x100fe20000000000 */
[----:B------:R-:W-:Y:S01]  /*1350*/  FADD R22, R13, R14 ;  /* 0x0000000e0d167221 */ /* 0x000fe20000000000 */
[----:B------:R-:W-:Y:S01]  /*1360*/  LEA.HI.X R11, R11, UR5, R4, 0x1, P0 ;  /* 0x000000050b0b7c11 */ /* 0x000fe200080f0c04 */
[----:B------:R-:W-:Y:S01]  /*1370*/  IMAD R9, R16, 0x8, R9 ;  /* 0x0000000810097824 */ /* 0x000fe200078e0209 */
[----:B------:R-:W-:-:S02]  /*1380*/  F2FP.BF16.F32.PACK_AB R4, R12, R5 ;  /* 0x000000050c04723e */ /* 0x000fc400000010ff */
[----:B------:R-:W-:Y:S02]  /*1390*/  F2FP.BF16.F32.PACK_AB R5, R15, R6 ;  /* 0x000000060f05723e */ /* 0x000fe400000010ff */
[----:B------:R-:W-:Y:S02]  /*13a0*/  F2FP.BF16.F32.PACK_AB R6, R20, R21 ;  /* 0x000000151406723e */ /* 0x000fe400000010ff */
[----:B------:R-:W-:Y:S02]  /*13b0*/  F2FP.BF16.F32.PACK_AB R7, R22, R23 ;  /* 0x000000171607723e */ /* 0x000fe400000010ff */
[----:B------:R-:W-:-:S03]  /*13c0*/  ISETP.GE.AND P0, PT, R9, R8, PT ;  /* 0x000000080900720c */ /* 0x000fc60003f06270 */
[----:B------:R4:W-:Y:S10]  /*13d0*/  STG.E.128 desc[UR36][R10.64], R4 ;  /* 0x000000040a007986 */ /* 0x0009f4000c101d24 */
[----:B------:R-:W-:Y:S05]  /*13e0*/  @!P0 BRA `(.L_x_24) ;  /* 0xfffffffc00748947 */ /* 0x000fea000383ffff */
[----:B------:R-:W-:Y:S05]  /*13f0*/  EXIT ;  /* 0x000000000000794d */ /* 0x000fea0003800000 */
.L_x_6:
[----:B------:R-:W-:Y:S01]  /*1400*/  IMAD.MOV.U32 R12, RZ, RZ, 0x1 ;  /* 0x00000001ff0c7424 */ /* 0x000fe200078e00ff */
[----:B------:R-:W-:Y:S01]  /*1410*/  MOV R11, 0x1f ;  /* 0x0000001f000b7802 */ /* 0x000fe20000000f00 */
[----:B------:R-:W-:-:S07]  /*1420*/  IMAD.MOV.U32 R15, RZ, RZ, -0x1 ;  /* 0xffffffffff0f7424 */ /* 0x000fce00078e00ff */
[----:B0-----:R-:W-:Y:S05]  /*1430*/  WARPSYNC.COLLECTIVE R15, `(.L_x_25) ;  /* 0x000000000f087348 */ /* 0x001fea0003c00000 */
[----:B------:R1:W2:Y:S02]  /*1440*/  SHFL.BFLY P6, R14, R13, R12, R11 ;  /* 0x0c00000c0d0e7389 */ /* 0x0002a400000c000b */
[----:B012---:R-:W-:Y:S05]  /*1450*/  ENDCOLLECTIVE ;  /* 0x000000000000791b */ /* 0x007fea0003800000 */
.L_x_25:
[----:B------:R-:W-:Y:S02]  /*1460*/  IMAD.MOV.U32 R12, RZ, RZ, 0x2 ;  /* 0x00000002ff0c7424 */ /* 0x000fe400078e00ff */
[----:B------:R-:W-:-:S05]  /*1470*/  FADD R4, R14, R13 ;  /* 0x0000000d0e047221 */ /* 0x000fca0000000000 */
[----:B------:R-:W-:-:S07]  /*1480*/  MOV R13, R4 ;  /* 0x00000004000d7202 */ /* 0x000fce0000000f00 */
[----:B------:R-:W-:Y:S05]  /*1490*/  WARPSYNC.COLLECTIVE R15, `(.L_x_26) ;  /* 0x000000000f087348 */ /* 0x000fea0003c00000 */
[----:B------:R0:W1:Y:S02]  /*14a0*/  SHFL.BFLY P6, R14, R13, R12, R11 ;  /* 0x0c00000c0d0e7389 */ /* 0x00006400000c000b */
[----:B01----:R-:W-:Y:S05]  /*14b0*/  ENDCOLLECTIVE ;  /* 0x000000000000791b */ /* 0x003fea0003800000 */
.L_x_26:
[----:B------:R-:W-:Y:S02]  /*14c0*/  IMAD.MOV.U32 R12, RZ, RZ, 0x4 ;  /* 0x00000004ff0c7424 */ /* 0x000fe400078e00ff */
[----:B------:R-:W-:-:S05]  /*14d0*/  FADD R5, R4, R14 ;  /* 0x0000000e04057221 */ /* 0x000fca0000000000 */
[----:B------:R-:W-:-:S07]  /*14e0*/  MOV R13, R5 ;  /* 0x00000005000d7202 */ /* 0x000fce0000000f00 */
[----:B------:R-:W-:Y:S05]  /*14f0*/  WARPSYNC.COLLECTIVE R15, `(.L_x_27) ;  /* 0x000000000f087348 */ /* 0x000fea0003c00000 */
[----:B------:R0:W1:Y:S02]  /*1500*/  SHFL.BFLY P6, R14, R13, R12, R11 ;  /* 0x0c00000c0d0e7389 */ /* 0x00006400000c000b */
[----:B01----:R-:W-:Y:S05]  /*1510*/  ENDCOLLECTIVE ;  /* 0x000000000000791b */ /* 0x003fea0003800000 */
.L_x_27:
[----:B------:R-:W-:Y:S02]  /*1520*/  IMAD.MOV.U32 R12, RZ, RZ, 0x8 ;  /* 0x00000008ff0c7424 */ /* 0x000fe400078e00ff */
[----:B------:R-:W-:-:S05]  /*1530*/  FADD R6, R5, R14 ;  /* 0x0000000e05067221 */ /* 0x000fca0000000000 */
[----:B------:R-:W-:-:S07]  /*1540*/  MOV R13, R6 ;  /* 0x00000006000d7202 */ /* 0x000fce0000000f00 */
[----:B------:R-:W-:Y:S05]  /*1550*/  WARPSYNC.COLLECTIVE R15, `(.L_x_28) ;  /* 0x000000000f087348 */ /* 0x000fea0003c00000 */
[----:B------:R0:W1:Y:S02]  /*1560*/  SHFL.BFLY P6, R14, R13, R12, R11 ;  /* 0x0c00000c0d0e7389 */ /* 0x00006400000c000b */
[----:B01----:R-:W-:Y:S05]  /*1570*/  ENDCOLLECTIVE ;  /* 0x000000000000791b */ /* 0x003fea0003800000 */
.L_x_28:
[----:B------:R-:W-:Y:S02]  /*1580*/  IMAD.MOV.U32 R12, RZ, RZ, 0x10 ;  /* 0x00000010ff0c7424 */ /* 0x000fe400078e00ff */
[----:B------:R-:W-:-:S05]  /*1590*/  FADD R7, R6, R14 ;  /* 0x0000000e06077221 */ /* 0x000fca0000000000 */
[----:B------:R-:W-:-:S07]  /*15a0*/  MOV R13, R7 ;  /* 0x00000007000d7202 */ /* 0x000fce0000000f00 */
[----:B------:R-:W-:Y:S05]  /*15b0*/  WARPSYNC.COLLECTIVE R15, `(.L_x_29) ;  /* 0x000000000f087348 */ /* 0x000fea0003c00000 */
[----:B------:R0:W1:Y:S02]  /*15c0*/  SHFL.BFLY P6, R14, R13, R12, R11 ;  /* 0x0c00000c0d0e7389 */ /* 0x00006400000c000b */
[----:B01----:R-:W-:Y:S05]  /*15d0*/  ENDCOLLECTIVE ;  /* 0x000000000000791b */ /* 0x003fea0003800000 */
.L_x_29:
[----:B------:R-:W-:Y:S05]  /*15e0*/  BRA `(.L_x_30) ;  /* 0xffffffec00d87947 */ /* 0x000fea000383ffff */
.L_x_10:
[----:B------:R-:W-:Y:S01]  /*15f0*/  HFMA2 R11, -RZ, RZ, 0, 1.847743988037109375e-06 ;  /* 0x0000001fff0b7431 */ /* 0x000fe200000001ff */
[----:B------:R-:W-:Y:S01]  /*1600*/  BSSY B0, `(.L_x_31) ;  /* 0x0000005000007945 */ /* 0x000fe20003800000 */
[----:B------:R-:W-:-:S07]  /*1610*/  IMAD.MOV.U32 R15, RZ, RZ, -0x1 ;  /* 0xffffffffff0f7424 */ /* 0x000fce00078e00ff */
[----:B01-3--:R-:W-:Y:S05]  /*1620*/  WARPSYNC.COLLECTIVE R15, `(.L_x_32) ;  /* 0x000000000f087348 */ /* 0x00bfea0003c00000 */
[----:B---3--:R2:W3:Y:S02]  /*1630*/  SHFL.BFLY P6, R14, R13, R12, R11 ;  /* 0x0c00000c0d0e7389 */ /* 0x0084e400000c000b */
[----:B0123--:R-:W-:Y:S05]  /*1640*/  ENDCOLLECTIVE ;  /* 0x000000000000791b */ /* 0x00ffea0003800000 */
.L_x_32:
[----:B------:R-:W-:Y:S05]  /*1650*/  BSYNC B0 ;  /* 0x0000000000007941 */ /* 0x000fea0003800000 */
.L_x_31:
[----:B------:R-:W-:Y:S05]  /*1660*/  BRA `(.L_x_33) ;  /* 0xfffffff000287947 */ /* 0x000fea000383ffff */
.L_x_18:
[----:B------:R-:W-:Y:S01]  /*1670*/  MOV R12, 0x1 ;  /* 0x00000001000c7802 */ /* 0x000fe20000000f00 */
[----:B------:R-:W-:Y:S01]  /*1680*/  IMAD.MOV.U32 R11, RZ, RZ, 0x1f ;  /* 0x0000001fff0b7424 */ /* 0x000fe200078e00ff */
[----:B------:R-:W-:-:S07]  /*1690*/  MOV R15, 0xffffffff ;  /* 0xffffffff000f7802 */ /* 0x000fce0000000f00 */
[----:B0-----:R-:W-:Y:S05]  /*16a0*/  WARPSYNC.COLLECTIVE R15, `(.L_x_34) ;  /* 0x000000000f087348 */ /* 0x001fea0003c00000 */
[----:B------:R1:W2:Y:S02]  /*16b0*/  SHFL.BFLY P6, R14, R13, R12, R11 ;  /* 0x0c00000c0d0e7389 */ /* 0x0002a400000c000b */
[----:B012---:R-:W-:Y:S05]  /*16c0*/  ENDCOLLECTIVE ;  /* 0x000000000000791b */ /* 0x007fea0003800000 */
.L_x_34:
[----:B------:R-:W-:Y:S02]  /*16d0*/  HFMA2 R12, -RZ, RZ, 0, 1.1920928955078125e-07 ;  /* 0x00000002ff0c7431 */ /* 0x000fe400000001ff */
[----:B------:R-:W-:-:S04]  /*16e0*/  FADD R4, R14, R13 ;  /* 0x0000000d0e047221 */ /* 0x000fc80000000000 */
[----:B------:R-:W-:-:S07]  /*16f0*/  IMAD.MOV.U32 R13, RZ, RZ, R4 ;  /* 0x000000ffff0d7224 */ /* 0x000fce00078e0004 */
[----:B------:R-:W-:Y:S05]  /*1700*/  WARPSYNC.COLLECTIVE R15, `(.L_x_35) ;  /* 0x000000000f087348 */ /* 0x000fea0003c00000 */
[----:B------:R0:W1:Y:S02]  /*1710*/  SHFL.BFLY P6, R14, R13, R12, R11 ;  /* 0x0c00000c0d0e7389 */ /* 0x00006400000c000b */
[----:B01----:R-:W-:Y:S05]  /*1720*/  ENDCOLLECTIVE ;  /* 0x000000000000791b */ /* 0x003fea0003800000 */
.L_x_35:
[----:B------:R-:W-:Y:S01]  /*1730*/  MOV R12, 0x4 ;  /* 0x00000004000c7802 */ /* 0x000fe20000000f00 */
[----:B------:R-:W-:-:S04]  /*1740*/  FADD R5, R4, R14 ;  /* 0x0000000e04057221 */ /* 0x000fc80000000000 */
[----:B------:R-:W-:-:S07]  /*1750*/  IMAD.MOV.U32 R13, RZ, RZ, R5 ;  /* 0x000000ffff0d7224 */ /* 0x000fce00078e0005 */
[----:B------:R-:W-:Y:S05]  /*1760*/  WARPSYNC.COLLECTIVE R15, `(.L_x_36) ;  /* 0x000000000f087348 */ /* 0x000fea0003c00000 */
[----:B------:R0:W1:Y:S02]  /*1770*/  SHFL.BFLY P6, R14, R13, R12, R11 ;  /* 0x0c00000c0d0e7389 */ /* 0x00006400000c000b */
[----:B01----:R-:W-:Y:S05]  /*1780*/  ENDCOLLECTIVE ;  /* 0x000000000000791b */ /* 0x003fea0003800000 */
.L_x_36:
[----:B------:R-:W-:Y:S02]  /*1790*/  HFMA2 R12, -RZ, RZ, 0, 4.76837158203125e-07 ;  /* 0x00000008ff0c7431 */ /* 0x000fe400000001ff */
[----:B------:R-:W-:-:S04]  /*17a0*/  FADD R6, R5, R14 ;  /* 0x0000000e05067221 */ /* 0x000fc80000000000 */
[----:B------:R-:W-:-:S07]  /*17b0*/  IMAD.MOV.U32 R13, RZ, RZ, R6 ;  /* 0x000000ffff0d7224 */ /* 0x000fce00078e0006 */
[----:B------:R-:W-:Y:S05]  /*17c0*/  WARPSYNC.COLLECTIVE R15, `(.L_x_37) ;  /* 0x000000000f087348 */ /* 0x000fea0003c00000 */
[----:B------:R0:W1:Y:S02]  /*17d0*/  SHFL.BFLY P6, R14, R13, R12, R11 ;  /* 0x0c00000c0d0e7389 */ /* 0x00006400000c000b */
[----:B01----:R-:W-:Y:S05]  /*17e0*/  ENDCOLLECTIVE ;  /* 0x000000000000791b */ /* 0x003fea0003800000 */
.L_x_37:
[----:B------:R-:W-:Y:S01]  /*17f0*/  MOV R12, 0x10 ;  /* 0x00000010000c7802 */ /* 0x000fe20000000f00 */
[----:B------:R-:W-:-:S04]  /*1800*/  FADD R7, R6, R14 ;  /* 0x0000000e06077221 */ /* 0x000fc80000000000 */
[----:B------:R-:W-:-:S07]  /*1810*/  IMAD.MOV.U32 R13, RZ, RZ, R7 ;  /* 0x000000ffff0d7224 */ /* 0x000fce00078e0007 */
[----:B------:R-:W-:Y:S05]  /*1820*/  WARPSYNC.COLLECTIVE R15, `(.L_x_38) ;  /* 0x000000000f087348 */ /* 0x000fea0003c00000 */
[----:B------:R0:W1:Y:S02]  /*1830*/  SHFL.BFLY P6, R14, R13, R12, R11 ;  /* 0x0c00000c0d0e7389 */ /* 0x00006400000c000b */
[----:B01----:R-:W-:Y:S05]  /*1840*/  ENDCOLLECTIVE ;  /* 0x000000000000791b */ /* 0x003fea0003800000 */
.L_x_38:
[----:B------:R-:W-:Y:S05]  /*1850*/  BRA `(.L_x_39) ;  /* 0xfffffff400a87947 */ /* 0x000fea000383ffff */
.L_x_22:
[----:B------:R-:W-:Y:S01]  /*1860*/  BSSY B0, `(.L_x_40) ;  /* 0x0000006000007945 */ /* 0x000fe20003800000 */
[----:B------:R-:W-:Y:S01]  /*1870*/  IMAD.MOV.U32 R11, RZ, RZ, 0x1f ;  /* 0x0000001fff0b7424 */ /* 0x000fe200078e00ff */
[----:B------:R-:W-:-:S07]  /*1880*/  MOV R15, 0xffffffff ;  /* 0xffffffff000f7802 */ /* 0x000fce0000000f00 */
[----:B01-3--:R-:W-:Y:S05]  /*1890*/  WARPSYNC.COLLECTIVE R15, `(.L_x_41) ;  /* 0x000000000f087348 */ /* 0x00bfea0003c00000 */
[----:B---3--:R2:W3:Y:S02]  /*18a0*/  SHFL.BFLY P6, R14, R13, R12, R11 ;  /* 0x0c00000c0d0e7389 */ /* 0x0084e400000c000b */
[----:B0123--:R-:W-:Y:S05]  /*18b0*/  ENDCOLLECTIVE ;  /* 0x000000000000791b */ /* 0x00ffea0003800000 */
.L_x_41:
[----:B------:R-:W-:Y:S05]  /*18c0*/  BSYNC B0 ;  /* 0x0000000000007941 */ /* 0x000fea0003800000 */
.L_x_40:
[----:B------:R-:W-:Y:S05]  /*18d0*/  BRA `(.L_x_42) ;  /* 0xfffffff400f87947 */ /* 0x000fea000383ffff */
.L_x_43:
[----:B------:R-:W-:-:S00]  /*18e0*/  BRA `(.L_x_43) ;  /* 0xfffffffc00fc7947 */ /* 0x000fc0000383ffff */
[----:B------:R-:W-:-:S00]  /*18f0*/  NOP ;  /* 0x0000000000007918 */ /* 0x000fc00000000000 */
        /* <DEDUP_REMOVED lines=8> */
.L_x_44:


//--------------------- .nv.global.init           --------------------------
	.section	.nv.global.init,"aw",@progbits
.nv.global.init:
	.type		$str,@object
	.size		$str,($str$3 - $str)
$str:
        /*0000*/ 	.byte	0x4e, 0x20, 0x25, 0x20, 0x34, 0x20, 0x3d, 0x3d, 0x20, 0x30, 0x00
	.type		$str$3,@object
	.size		$str$3,($str$1 - $str$3)
$str$3:
        /*000b*/ 	.byte	0x4e, 0x20, 0x25, 0x20, 0x38, 0x20, 0x3d, 0x3d, 0x20, 0x30, 0x00
	.type		$str$1,@object
	.size		$str$1,(__unnamed_1 - $str$1)
$str$1:
        /*0016*/ 	.byte	0x2f, 0x74, 0x6d, 0x70, 0x2f, 0x73, 0x61, 0x73, 0x73, 0x5f, 0x63, 0x75, 0x5f, 0x37, 0x36, 0x75
        /*0026*/ 	.byte	0x32, 0x65, 0x7a, 0x74, 0x64, 0x2f, 0x6b, 0x2e, 0x63, 0x75, 0x00
	.type		__unnamed_1,@object
	.size		__unnamed_1,(__unnamed_3 - __unnamed_1)
__unnamed_1:
        /*0031*/ 	.byte	0x66, 0x6c, 0x6f, 0x61, 0x74, 0x20, 0x5f, 0x73, 0x75, 0x6d, 0x72, 0x6f, 0x77, 0x28, 0x66, 0x6c
        /*0041*/ 	.byte	0x6f, 0x61, 0x74, 0x20, 0x2a, 0x2c, 0x20, 0x69, 0x6e, 0x74, 0x29, 0x00
	.type		__unnamed_3,@object
	.size		__unnamed_3,(__unnamed_2 - __unnamed_3)
__unnamed_3:
        /*004d*/ 	.byte	0x66, 0x6c, 0x6f, 0x61, 0x74, 0x20, 0x5f, 0x73, 0x75, 0x6d, 0x72, 0x6f, 0x77, 0x5f, 0x62, 0x66
        /*005d*/ 	.byte	0x31, 0x36, 0x28, 0x5f, 0x5f, 0x6e, 0x76, 0x5f, 0x62, 0x66, 0x6c, 0x6f, 0x61, 0x74, 0x31, 0x36
        /*006d*/ 	.byte	0x20, 0x2a, 0x2c, 0x20, 0x69, 0x6e, 0x74, 0x29, 0x00
	.type		__unnamed_2,@object
	.size		__unnamed_2,($str$2 - __unnamed_2)
__unnamed_2:
        /*0076*/ 	.byte	0x76, 0x6f, 0x69, 0x64, 0x20, 0x73, 0x75, 0x6d, 0x5f, 0x6b, 0x65, 0x72, 0x6e, 0x65, 0x6c, 0x5f
        /*0086*/ 	.byte	0x66, 0x6c, 0x6f, 0x61, 0x74, 0x28, 0x66, 0x6c, 0x6f, 0x61, 0x74, 0x20, 0x2a, 0x2c, 0x20, 0x66
        /*0096*/ 	.byte	0x6c, 0x6f, 0x61, 0x74, 0x20, 0x2a, 0x2c, 0x20, 0x69, 0x6e, 0x74, 0x2c, 0x20, 0x69, 0x6e, 0x74
        /*00a6*/ 	.byte	0x29, 0x00
	.type		$str$2,@object
	.size		$str$2,(__unnamed_4 - $str$2)
$str$2:
        /*00a8*/ 	.byte	0x6e, 0x75, 0x6d, 0x5f, 0x77, 0x61, 0x72, 0x70, 0x73, 0x20, 0x3e, 0x20, 0x30, 0x20, 0x26, 0x26
        /*00b8*/ 	.byte	0x20, 0x28, 0x28, 0x6e, 0x75, 0x6d, 0x5f, 0x77, 0x61, 0x72, 0x70, 0x73, 0x20, 0x26, 0x20, 0x28
        /*00c8*/ 	.byte	0x6e, 0x75, 0x6d, 0x5f, 0x77, 0x61, 0x72, 0x70, 0x73, 0x20, 0x2d, 0x20, 0x31, 0x29, 0x29, 0x20
        /*00d8*/ 	.byte	0x3d, 0x3d, 0x20, 0x30, 0x29, 0x00
	.type		__unnamed_4,@object
	.size		__unnamed_4,(.L_3 - __unnamed_4)
__unnamed_4:
        /*00de*/ 	.byte	0x76, 0x6f, 0x69, 0x64, 0x20, 0x73, 0x75, 0x6d, 0x5f, 0x6b, 0x65, 0x72, 0x6e, 0x65, 0x6c, 0x5f
        /*00ee*/ 	.byte	0x62, 0x66, 0x31, 0x36, 0x28, 0x5f, 0x5f, 0x6e, 0x76, 0x5f, 0x62, 0x66, 0x6c, 0x6f, 0x61, 0x74
        /*00fe*/ 	.byte	0x31, 0x36, 0x20, 0x2a, 0x2c, 0x20, 0x5f, 0x5f, 0x6e, 0x76, 0x5f, 0x62, 0x66, 0x6c, 0x6f, 0x61
        /*010e*/ 	.byte	0x74, 0x31, 0x36, 0x20, 0x2a, 0x2c, 0x20, 0x69, 0x6e, 0x74, 0x2c, 0x20, 0x69, 0x6e, 0x74, 0x29
        /*011e*/ 	.byte	0x00
.L_3:


//--------------------- .nv.shared.sum_kernel     --------------------------
	.section	.nv.shared.sum_kernel,"aw",@nobits
	.sectionflags	@""
	.align	16
	.zero		1024


//--------------------- .nv.shared.reserved.0     --------------------------
	.section	.nv.shared.reserved.0,"aw",@nobits
	.weak		__nv_reservedSMEM_offset_0_alias
	.size		__nv_reservedSMEM_offset_0_alias, 0, 64
	.other		__nv_reservedSMEM_offset_0_alias,@"STO_CUDA_RESERVED_SHARED STV_DEFAULT"
__nv_reservedSMEM_offset_0_alias:
	.zero		0
	.zero		64


//--------------------- .nv.constant0.sum_kernel  --------------------------
	.section	.nv.constant0.sum_kernel,"a",@progbits
	.sectionflags	@""
	.align	4
.nv.constant0.sum_kernel:
	.zero		921


//--------------------- SYMBOLS --------------------------

	.type		.nv.reservedSmem.offset0,@object
	.size		.nv.reservedSmem.offset0,0x4
	.type		.nv.reservedSmem.cap,@object
	.size		.nv.reservedSmem.cap,0x4
	.type		__assertfail,@function
